// auto-generated by cutlass_sweep.epilogue — config: {"arch": "sm_100", "cluster_m": 2, "cluster_n": 1, "dtype": "e4m3", "fusion": "bias", "tile_k": 64, "tile_m": 256, "tile_n": 256}
#include "cutlass/cutlass.h"
#include "cutlass/gemm/collective/collective_builder.hpp"
#include "cutlass/gemm/device/gemm_universal_adapter.h"
#include "cutlass/gemm/kernel/gemm_universal.hpp"
#include "cutlass/epilogue/collective/collective_builder.hpp"
#include "cutlass/epilogue/fusion/operations.hpp"
#include "cutlass/epilogue/thread/activation.h"

using Elem = cutlass::float_e4m3_t;
using Acc  = float;
using TileShape    = cute::Shape<cute::_256, cute::_256, cute::_64>;
using ClusterShape = cute::Shape<cute::_2, cute::_1, cute::_1>;
using FusionOp     = cutlass::epilogue::fusion::LinCombPerRowBias<Elem, Acc>;

using CollectiveEpilogue = typename cutlass::epilogue::collective::CollectiveBuilder<
    cutlass::arch::Sm100, cutlass::arch::OpClassTensorOp,
    TileShape, ClusterShape,
    cutlass::epilogue::collective::EpilogueTileAuto,
    Acc, Acc,
    Elem, cutlass::layout::RowMajor, 128 / cutlass::sizeof_bits<Elem>::value,
    Elem, cutlass::layout::RowMajor, 128 / cutlass::sizeof_bits<Elem>::value,
    cutlass::epilogue::collective::EpilogueScheduleAuto,
    FusionOp
  >::CollectiveOp;

using CollectiveMainloop = typename cutlass::gemm::collective::CollectiveBuilder<
    cutlass::arch::Sm100, cutlass::arch::OpClassTensorOp,
    Elem, cutlass::layout::RowMajor, 128 / cutlass::sizeof_bits<Elem>::value,
    Elem, cutlass::layout::ColumnMajor, 128 / cutlass::sizeof_bits<Elem>::value,
    Acc,
    TileShape, ClusterShape,
    cutlass::gemm::collective::StageCountAutoCarveout<
        static_cast<int>(sizeof(typename CollectiveEpilogue::SharedStorage))>,
    cutlass::gemm::collective::KernelScheduleAuto
  >::CollectiveOp;

using GemmKernel = cutlass::gemm::kernel::GemmUniversal<
    cute::Shape<int,int,int,int>, CollectiveMainloop, CollectiveEpilogue>;
using Gemm = cutlass::gemm::device::GemmUniversalAdapter<GemmKernel>;

auto* _anchor = &cutlass::device_kernel<GemmKernel>;


// ===== COMPILED SASS (sm_100a) =====

	.target	sm_100a

	.elftype	@"ET_EXEC"


//--------------------- .note.nv.tkinfo           --------------------------
	.section	.note.nv.tkinfo,"",@"SHT_NOTE"
	.sectionflags	@"SHF_NOTE_NV_TKINFO"
	.tkinfo
        /*0018*/ 	.word	0x00000002
        /*0030*/ 	.string	""
        /*0030*/ 	.string	"ptxas"
        /*0030*/ 	.string	"Cuda compilation tools, release 13.0, V13.0.88"
        /*0030*/ 	.string	"Build cuda_13.0.r13.0/compiler.36424714_0"
        /*0030*/ 	.string	"-arch sm_100a -m 64 "



//--------------------- .note.nv.cuinfo           --------------------------
	.section	.note.nv.cuinfo,"",@"SHT_NOTE"
	.sectionflags	@"SHF_NOTE_NV_CUINFO"
        /*0018*/ 	.short	0x0002
        /*001a*/ 	.short	0x0064
        /*001c*/ 	.short	0x0082
	.zero		2


//--------------------- .nv.info                  --------------------------
	.section	.nv.info,"",@"SHT_CUDA_INFO"
	.align	4


	//----- nvinfo : EIATTR_REGCOUNT
	.align		4
        /*0000*/ 	.byte	0x04, 0x2f
        /*0002*/ 	.short	(.L_20 - .L_19)
	.align		4
.L_19:
        /*0004*/ 	.word	index@(_ZN7cutlass13device_kernelINS_4gemm6kernel13GemmUniversalIN4cute5tupleIJiiiiEEENS1_10collective13CollectiveMmaINS1_35MainloopSm100TmaUmmaWarpSpecializedILi11ELi2ELi2ENS5_IJNS4_1CILi2EEENSA_ILi1EEESC_EEEEENS5_IJNSA_ILi256EEESF_NSA_ILi64EEEEEENS_12float_e4m3_tENS5_IJlSC_lEEESI_SJ_NS4_8TiledMMAINS4_8MMA_AtomIJNS4_10MMA_TraitsINS4_25SM100_MMA_F8F6F4_2x1SM_SSEJSI_SI_fSF_SF_NS4_17integral_constantINS4_4UMMA5MajorELSQ_0EEESR_NSO_INSP_7ScaleInELSS_0EEEST_EEEEEENS4_6LayoutINS5_IJSC_SC_SC_EEENS5_IJNSA_ILi0EEESY_SY_EEEEENS5_IJNS4_10UnderscoreES11_S11_EEEEENS4_18SM100_TMA_2SM_LOADENS4_14ComposedLayoutINS4_7SwizzleILi2ELi4ELi3EEENS4_18smem_ptr_flag_bitsILi8EEENSW_INS5_IJNSA_ILi8EEESG_EEENS5_IJSG_SC_EEEEEEEvNS4_8identityES14_S1E_vS1F_EENS_8epilogue10collective18CollectiveEpilogueINS1H_23Sm100TmaWarpSpecializedILi4ELi2ELi64ELb0ELb0EEEJNS5_IJNSA_ILi128EEESF_SG_EEENS5_IJNSW_IS1M_SC_EENSW_ISG_SC_EEEEESI_SJ_SI_SJ_NS1H_6fusion15FusionCallbacksIS1L_NS1R_17LinCombPerRowBiasISI_fSI_SI_fLi16ELNS_15FloatRoundStyleE2EEES1N_S1Q_JEEENS4_5SM1004TMEM4LOAD26SM100_TMEM_LOAD_32dp32b64xENS4_13SM90_TMA_LOADES1E_NS4_39AutoVectorizingCopyWithAssumedAlignmentILi128EEENS4_14SM90_TMA_STOREES1E_S23_S23_EEEvvEEEEvNT_6ParamsE)
        /*0008*/ 	.word	0x000000ca


	//----- nvinfo : EIATTR_FRAME_SIZE
	.align		4
.L_20:
        /*000c*/ 	.byte	0x04, 0x11
        /*000e*/ 	.short	(.L_22 - .L_21)
	.align		4
.L_21:
        /*0010*/ 	.word	index@($__internal_2_$__cuda_sm10x_tcgen05_guardrail_trap_unallocated_columns_being_dealloced)
        /*0014*/ 	.word	0x00000000


	//----- nvinfo : EIATTR_FRAME_SIZE
	.align		4
.L_22:
        /*0018*/ 	.byte	0x04, 0x11
        /*001a*/ 	.short	(.L_24 - .L_23)
	.align		4
.L_23:
        /*001c*/ 	.word	index@($__internal_1_$__cuda_sm10x_tcgen05_guardrail_trap_phase_invalid_during_alloc)
        /*0020*/ 	.word	0x00000000


	//----- nvinfo : EIATTR_FRAME_SIZE
	.align		4
.L_24:
        /*0024*/ 	.byte	0x04, 0x11
        /*0026*/ 	.short	(.L_26 - .L_25)
	.align		4
.L_25:
        /*0028*/ 	.word	index@($__internal_0_$__cuda_sm10x_tcgen05_guardrail_trap_col_being_dealloced_not_returned_by_alloc)
        /*002c*/ 	.word	0x00000000


	//----- nvinfo : EIATTR_FRAME_SIZE
	.align		4
.L_26:
        /*0030*/ 	.byte	0x04, 0x11
        /*0032*/ 	.short	(.L_28 - .L_27)
	.align		4
.L_27:
        /*0034*/ 	.word	index@(_ZN7cutlass13device_kernelINS_4gemm6kernel13GemmUniversalIN4cute5tupleIJiiiiEEENS1_10collective13CollectiveMmaINS1_35MainloopSm100TmaUmmaWarpSpecializedILi11ELi2ELi2ENS5_IJNS4_1CILi2EEENSA_ILi1EEESC_EEEEENS5_IJNSA_ILi256EEESF_NSA_ILi64EEEEEENS_12float_e4m3_tENS5_IJlSC_lEEESI_SJ_NS4_8TiledMMAINS4_8MMA_AtomIJNS4_10MMA_TraitsINS4_25SM100_MMA_F8F6F4_2x1SM_SSEJSI_SI_fSF_SF_NS4_17integral_constantINS4_4UMMA5MajorELSQ_0EEESR_NSO_INSP_7ScaleInELSS_0EEEST_EEEEEENS4_6LayoutINS5_IJSC_SC_SC_EEENS5_IJNSA_ILi0EEESY_SY_EEEEENS5_IJNS4_10UnderscoreES11_S11_EEEEENS4_18SM100_TMA_2SM_LOADENS4_14ComposedLayoutINS4_7SwizzleILi2ELi4ELi3EEENS4_18smem_ptr_flag_bitsILi8EEENSW_INS5_IJNSA_ILi8EEESG_EEENS5_IJSG_SC_EEEEEEEvNS4_8identityES14_S1E_vS1F_EENS_8epilogue10collective18CollectiveEpilogueINS1H_23Sm100TmaWarpSpecializedILi4ELi2ELi64ELb0ELb0EEEJNS5_IJNSA_ILi128EEESF_SG_EEENS5_IJNSW_IS1M_SC_EENSW_ISG_SC_EEEEESI_SJ_SI_SJ_NS1H_6fusion15FusionCallbacksIS1L_NS1R_17LinCombPerRowBiasISI_fSI_SI_fLi16ELNS_15FloatRoundStyleE2EEES1N_S1Q_JEEENS4_5SM1004TMEM4LOAD26SM100_TMEM_LOAD_32dp32b64xENS4_13SM90_TMA_LOADES1E_NS4_39AutoVectorizingCopyWithAssumedAlignmentILi128EEENS4_14SM90_TMA_STOREES1E_S23_S23_EEEvvEEEEvNT_6ParamsE)
        /*0038*/ 	.word	0x00000000


	//----- nvinfo : EIATTR_MIN_STACK_SIZE
	.align		4
.L_28:
        /*003c*/ 	.byte	0x04, 0x12
        /*003e*/ 	.short	(.L_30 - .L_29)
	.align		4
.L_29:
        /*0040*/ 	.word	index@(_ZN7cutlass13device_kernelINS_4gemm6kernel13GemmUniversalIN4cute5tupleIJiiiiEEENS1_10collective13CollectiveMmaINS1_35MainloopSm100TmaUmmaWarpSpecializedILi11ELi2ELi2ENS5_IJNS4_1CILi2EEENSA_ILi1EEESC_EEEEENS5_IJNSA_ILi256EEESF_NSA_ILi64EEEEEENS_12float_e4m3_tENS5_IJlSC_lEEESI_SJ_NS4_8TiledMMAINS4_8MMA_AtomIJNS4_10MMA_TraitsINS4_25SM100_MMA_F8F6F4_2x1SM_SSEJSI_SI_fSF_SF_NS4_17integral_constantINS4_4UMMA5MajorELSQ_0EEESR_NSO_INSP_7ScaleInELSS_0EEEST_EEEEEENS4_6LayoutINS5_IJSC_SC_SC_EEENS5_IJNSA_ILi0EEESY_SY_EEEEENS5_IJNS4_10UnderscoreES11_S11_EEEEENS4_18SM100_TMA_2SM_LOADENS4_14ComposedLayoutINS4_7SwizzleILi2ELi4ELi3EEENS4_18smem_ptr_flag_bitsILi8EEENSW_INS5_IJNSA_ILi8EEESG_EEENS5_IJSG_SC_EEEEEEEvNS4_8identityES14_S1E_vS1F_EENS_8epilogue10collective18CollectiveEpilogueINS1H_23Sm100TmaWarpSpecializedILi4ELi2ELi64ELb0ELb0EEEJNS5_IJNSA_ILi128EEESF_SG_EEENS5_IJNSW_IS1M_SC_EENSW_ISG_SC_EEEEESI_SJ_SI_SJ_NS1H_6fusion15FusionCallbacksIS1L_NS1R_17LinCombPerRowBiasISI_fSI_SI_fLi16ELNS_15FloatRoundStyleE2EEES1N_S1Q_JEEENS4_5SM1004TMEM4LOAD26SM100_TMEM_LOAD_32dp32b64xENS4_13SM90_TMA_LOADES1E_NS4_39AutoVectorizingCopyWithAssumedAlignmentILi128EEENS4_14SM90_TMA_STOREES1E_S23_S23_EEEvvEEEEvNT_6ParamsE)
        /*0044*/ 	.word	0x00000000
.L_30:


//--------------------- .nv.compat                --------------------------
	.section	.nv.compat,"",@"SHT_CUDA_COMPAT_INFO"
	.align	4
        /*0000*/ 	.byte	0x02, 0x09, 0x01, 0x00, 0x02, 0x02, 0x02, 0x00, 0x02, 0x05, 0x05, 0x00, 0x03, 0x07, 0x01, 0x01
        /*0010*/ 	.byte	0x02, 0x03, 0x01, 0x00, 0x02, 0x06, 0x01, 0x00, 0x04, 0x0b, 0x08, 0x00, 0x09, 0x00, 0x00, 0x00
        /*0020*/ 	.byte	0x00, 0x00, 0x00, 0x00


//--------------------- .nv.info._ZN7cutlass13device_kernelINS_4gemm6kernel13GemmUniversalIN4cute5tupleIJiiiiEEENS1_10collective13CollectiveMmaINS1_35MainloopSm100TmaUmmaWarpSpecializedILi11ELi2ELi2ENS5_IJNS4_1CILi2EEENSA_ILi1EEESC_EEEEENS5_IJNSA_ILi256EEESF_NSA_ILi64EEEEEENS_12float_e4m3_tENS5_IJlSC_lEEESI_SJ_NS4_8TiledMMAINS4_8MMA_AtomIJNS4_10MMA_TraitsINS4_25SM100_MMA_F8F6F4_2x1SM_SSEJSI_SI_fSF_SF_NS4_17integral_constantINS4_4UMMA5MajorELSQ_0EEESR_NSO_INSP_7ScaleInELSS_0EEEST_EEEEEENS4_6LayoutINS5_IJSC_SC_SC_EEENS5_IJNSA_ILi0EEESY_SY_EEEEENS5_IJNS4_10UnderscoreES11_S11_EEEEENS4_18SM100_TMA_2SM_LOADENS4_14ComposedLayoutINS4_7SwizzleILi2ELi4ELi3EEENS4_18smem_ptr_flag_bitsILi8EEENSW_INS5_IJNSA_ILi8EEESG_EEENS5_IJSG_SC_EEEEEEEvNS4_8identityES14_S1E_vS1F_EENS_8epilogue10collective18CollectiveEpilogueINS1H_23Sm100TmaWarpSpecializedILi4ELi2ELi64ELb0ELb0EEEJNS5_IJNSA_ILi128EEESF_SG_EEENS5_IJNSW_IS1M_SC_EENSW_ISG_SC_EEEEESI_SJ_SI_SJ_NS1H_6fusion15FusionCallbacksIS1L_NS1R_17LinCombPerRowBiasISI_fSI_SI_fLi16ELNS_15FloatRoundStyleE2EEES1N_S1Q_JEEENS4_5SM1004TMEM4LOAD26SM100_TMEM_LOAD_32dp32b64xENS4_13SM90_TMA_LOADES1E_NS4_39AutoVectorizingCopyWithAssumedAlignmentILi128EEENS4_14SM90_TMA_STOREES1E_S23_S23_EEEvvEEEEvNT_6ParamsE --------------------------
	.section	.nv.info._ZN7cutlass13device_kernelINS_4gemm6kernel13GemmUniversalIN4cute5tupleIJiiiiEEENS1_10collective13CollectiveMmaINS1_35MainloopSm100TmaUmmaWarpSpecializedILi11ELi2ELi2ENS5_IJNS4_1CILi2EEENSA_ILi1EEESC_EEEEENS5_IJNSA_ILi256EEESF_NSA_ILi64EEEEEENS_12float_e4m3_tENS5_IJlSC_lEEESI_SJ_NS4_8TiledMMAINS4_8MMA_AtomIJNS4_10MMA_TraitsINS4_25SM100_MMA_F8F6F4_2x1SM_SSEJSI_SI_fSF_SF_NS4_17integral_constantINS4_4UMMA5MajorELSQ_0EEESR_NSO_INSP_7ScaleInELSS_0EEEST_EEEEEENS4_6LayoutINS5_IJSC_SC_SC_EEENS5_IJNSA_ILi0EEESY_SY_EEEEENS5_IJNS4_10UnderscoreES11_S11_EEEEENS4_18SM100_TMA_2SM_LOADENS4_14ComposedLayoutINS4_7SwizzleILi2ELi4ELi3EEENS4_18smem_ptr_flag_bitsILi8EEENSW_INS5_IJNSA_ILi8EEESG_EEENS5_IJSG_SC_EEEEEEEvNS4_8identityES14_S1E_vS1F_EENS_8epilogue10collective18CollectiveEpilogueINS1H_23Sm100TmaWarpSpecializedILi4ELi2ELi64ELb0ELb0EEEJNS5_IJNSA_ILi128EEESF_SG_EEENS5_IJNSW_IS1M_SC_EENSW_ISG_SC_EEEEESI_SJ_SI_SJ_NS1H_6fusion15FusionCallbacksIS1L_NS1R_17LinCombPerRowBiasISI_fSI_SI_fLi16ELNS_15FloatRoundStyleE2EEES1N_S1Q_JEEENS4_5SM1004TMEM4LOAD26SM100_TMEM_LOAD_32dp32b64xENS4_13SM90_TMA_LOADES1E_NS4_39AutoVectorizingCopyWithAssumedAlignmentILi128EEENS4_14SM90_TMA_STOREES1E_S23_S23_EEEvvEEEEvNT_6ParamsE,"",@"SHT_CUDA_INFO"
	.sectionflags	@""
	.align	4


	//----- nvinfo : EIATTR_CUDA_API_VERSION
	.align		4
        /*0000*/ 	.byte	0x04, 0x37
        /*0002*/ 	.short	(.L_32 - .L_31)
.L_31:
        /*0004*/ 	.word	0x00000082


	//----- nvinfo : EIATTR_KPARAM_INFO
	.align		4
.L_32:
        /*0008*/ 	.byte	0x04, 0x17
        /*000a*/ 	.short	(.L_34 - .L_33)
.L_33:
        /*000c*/ 	.word	0x00000000
        /*0010*/ 	.short	0x0000
        /*0012*/ 	.short	0x0000
        /*0014*/ 	.byte	0x00, 0xf0, 0x01, 0x20


	//----- nvinfo : EIATTR_AT_ENTRY_FRAGMENTS
	.align		4
.L_34:
        /*0018*/ 	.byte	0x04, 0x4f
        /*001a*/ 	.short	(.L_36 - .L_35)


	//   ....[0]....
.L_35:
        /*001c*/ 	.word	0x00000007


	//----- nvinfo : EIATTR_RESERVED_SMEM_USED
	.align		4
.L_36:
        /*0020*/ 	.byte	0x01, 0x41
	.zero		2


	//----- nvinfo : EIATTR_SPARSE_MMA_MASK
	.align		4
        /*0024*/ 	.byte	0x03, 0x50
        /*0026*/ 	.short	0x0000


	//----- nvinfo : EIATTR_TCGEN05_2CTA_USED
	.align		4
        /*0028*/ 	.byte	0x01, 0x52
	.zero		2


	//----- nvinfo : EIATTR_MAXREG_COUNT
	.align		4
        /*002c*/ 	.byte	0x03, 0x1b
        /*002e*/ 	.short	0x00ff


	//----- nvinfo : EIATTR_NUM_BARRIERS
	.align		4
        /*0030*/ 	.byte	0x02, 0x4c
        /*0032*/ 	.byte	0x07
	.zero		1


	//----- nvinfo : EIATTR_EXTERNS
	.align		4
        /*0034*/ 	.byte	0x04, 0x0f
        /*0036*/ 	.short	(.L_38 - .L_37)


	//   ....[0]....
	.align		4
.L_37:
        /*0038*/ 	.word	index@(__assertfail)


	//----- nvinfo : EIATTR_MERCURY_ISA_VERSION
	.align		4
.L_38:
        /*003c*/ 	.byte	0x03, 0x5f
        /*003e*/ 	.short	0x0101


	//----- nvinfo : EIATTR_INT_WARP_WIDE_INSTR_OFFSETS
	.align		4
        /*0040*/ 	.byte	0x04, 0x31
        /*0042*/ 	.short	(.L_40 - .L_39)


	//   ....[0]....
.L_39:
        /*0044*/ 	.word	0x00000dd0


	//   ....[1]....
        /*0048*/ 	.word	0x00000e70


	//   ....[2]....
        /*004c*/ 	.word	0x00002190


	//   ....[3]....
        /*0050*/ 	.word	0x00004250


	//   ....[4]....
        /*0054*/ 	.word	0x00004280


	//   ....[5]....
        /*0058*/ 	.word	0x000042d0


	//   ....[6]....
        /*005c*/ 	.word	0x00004bf0


	//   ....[7]....
        /*0060*/ 	.word	0x00004c50


	//   ....[8]....
        /*0064*/ 	.word	0x00004d30


	//   ....[9]....
        /*0068*/ 	.word	0x00004da0


	//   ....[10]....
        /*006c*/ 	.word	0x00004eb0


	//   ....[11]....
        /*0070*/ 	.word	0x00004f40


	//   ....[12]....
        /*0074*/ 	.word	0x00005110


	//   ....[13]....
        /*0078*/ 	.word	0x00005270


	//   ....[14]....
        /*007c*/ 	.word	0x00006210


	//----- nvinfo : EIATTR_COOP_GROUP_MASK_REGIDS
	.align		4
.L_40:
        /*0080*/ 	.byte	0x04, 0x29
        /*0082*/ 	.short	(.L_42 - .L_41)


	//   ....[0]....
.L_41:
        /*0084*/ 	.word	0xffffffff


	//   ....[1]....
        /*0088*/ 	.word	0xffffffff


	//   ....[2]....
        /*008c*/ 	.word	0xffffffff


	//   ....[3]....
        /*0090*/ 	.word	0xffffffff


	//   ....[4]....
        /*0094*/ 	.word	0xffffffff


	//   ....[5]....
        /*0098*/ 	.word	0xffffffff


	//   ....[6]....
        /*009c*/ 	.word	0xffffffff


	//   ....[7]....
        /*00a0*/ 	.word	0xffffffff


	//   ....[8]....
        /*00a4*/ 	.word	0xffffffff


	//   ....[9]....
        /*00a8*/ 	.word	0xffffffff


	//   ....[10]....
        /*00ac*/ 	.word	0xffffffff


	//   ....[11]....
        /*00b0*/ 	.word	0xffffffff


	//   ....[12]....
        /*00b4*/ 	.word	0xffffffff


	//   ....[13]....
        /*00b8*/ 	.word	0xffffffff


	//----- nvinfo : EIATTR_COOP_GROUP_INSTR_OFFSETS
	.align		4
.L_42:
        /*00bc*/ 	.byte	0x04, 0x28
        /*00be*/ 	.short	(.L_44 - .L_43)


	//   ....[0]....
.L_43:
        /*00c0*/ 	.word	0x000000c0


	//   ....[1]....
        /*00c4*/ 	.word	0x000004f0


	//   ....[2]....
        /*00c8*/ 	.word	0x00000780


	//   ....[3]....
        /*00cc*/ 	.word	0x00000910


	//   ....[4]....
        /*00d0*/ 	.word	0x00000a00


	//   ....[5]....
        /*00d4*/ 	.word	0x00000b60


	//   ....[6]....
        /*00d8*/ 	.word	0x00000cb0


	//   ....[7]....
        /*00dc*/ 	.word	0x00000ef0


	//   ....[8]....
        /*00e0*/ 	.word	0x00002070


	//   ....[9]....
        /*00e4*/ 	.word	0x00003240


	//   ....[10]....
        /*00e8*/ 	.word	0x00003710


	//   ....[11]....
        /*00ec*/ 	.word	0x00003740


	//   ....[12]....
        /*00f0*/ 	.word	0x00004160


	//   ....[13]....
        /*00f4*/ 	.word	0x00004370


	//----- nvinfo : EIATTR_VRC_CTA_INIT_COUNT
	.align		4
.L_44:
        /*00f8*/ 	.byte	0x02, 0x4a
        /*00fa*/ 	.byte	0x80
	.zero		1


	//----- nvinfo : EIATTR_SYSCALL_OFFSETS
	.align		4
        /*00fc*/ 	.byte	0x04, 0x46
        /*00fe*/ 	.short	(.L_46 - .L_45)


	//   ....[0]....
.L_45:
        /*0100*/ 	.word	0x00005d30


	//   ....[1]....
        /*0104*/ 	.word	0x00005e70


	//   ....[2]....
        /*0108*/ 	.word	0x00006820


	//   ....[3]....
        /*010c*/ 	.word	0x00007e50


	//   ....[4]....
        /*0110*/ 	.word	0x00009410


	//   ....[5]....
        /*0114*/ 	.word	0x0000a9f0


	//----- nvinfo : EIATTR_MBARRIER_INSTR_OFFSETS
	.align		4
.L_46:
        /*0118*/ 	.byte	0x04, 0x39
        /*011a*/ 	.short	(.L_48 - .L_47)


	//   ....[0]....
.L_47:
        /*011c*/ 	.word	0x00000600
        /*0120*/ 	.word	0x000000ff
        /*0124*/ 	.word	0x00000000
        /*0128*/ 	.short	0x0100
        /*012a*/ 	.byte	0x08
	.zero		1


	//   ....[1]....
        /*012c*/ 	.word	0x00000610
        /*0130*/ 	.word	0x000000ff
        /*0134*/ 	.word	0x00000058
        /*0138*/ 	.short	0x0100
        /*013a*/ 	.byte	0x08
	.zero		1


	//   ....[2]....
        /*013c*/ 	.word	0x00000620
        /*0140*/ 	.word	0x000000ff
        /*0144*/ 	.word	0x00000008
        /*0148*/ 	.short	0x0100
        /*014a*/ 	.byte	0x08
	.zero		1


	//   ....[3]....
        /*014c*/ 	.word	0x00000630
        /*0150*/ 	.word	0x000000ff
        /*0154*/ 	.word	0x00000060
        /*0158*/ 	.short	0x0100
        /*015a*/ 	.byte	0x08
	.zero		1


	//   ....[4]....
        /*015c*/ 	.word	0x00000640
        /*0160*/ 	.word	0x000000ff
        /*0164*/ 	.word	0x00000010
        /*0168*/ 	.short	0x0100
        /*016a*/ 	.byte	0x08
	.zero		1


	//   ....[5]....
        /*016c*/ 	.word	0x00000650
        /*0170*/ 	.word	0x000000ff
        /*0174*/ 	.word	0x00000068
        /*0178*/ 	.short	0x0100
        /*017a*/ 	.byte	0x08
	.zero		1


	//   ....[6]....
        /*017c*/ 	.word	0x00000660
        /*0180*/ 	.word	0x000000ff
        /*0184*/ 	.word	0x00000018
        /*0188*/ 	.short	0x0100
        /*018a*/ 	.byte	0x08
	.zero		1


	//   ....[7]....
        /*018c*/ 	.word	0x00000670
        /*0190*/ 	.word	0x000000ff
        /*0194*/ 	.word	0x00000070
        /*0198*/ 	.short	0x0100
        /*019a*/ 	.byte	0x08
	.zero		1


	//   ....[8]....
        /*019c*/ 	.word	0x00000680
        /*01a0*/ 	.word	0x000000ff
        /*01a4*/ 	.word	0x00000020
        /*01a8*/ 	.short	0x0100
        /*01aa*/ 	.byte	0x08
	.zero		1


	//   ....[9]....
        /*01ac*/ 	.word	0x00000690
        /*01b0*/ 	.word	0x000000ff
        /*01b4*/ 	.word	0x00000078
        /*01b8*/ 	.short	0x0100
        /*01ba*/ 	.byte	0x08
	.zero		1


	//   ....[10]....
        /*01bc*/ 	.word	0x000006a0
        /*01c0*/ 	.word	0x000000ff
        /*01c4*/ 	.word	0x00000028
        /*01c8*/ 	.short	0x0100
        /*01ca*/ 	.byte	0x08
	.zero		1


	//   ....[11]....
        /*01cc*/ 	.word	0x000006b0
        /*01d0*/ 	.word	0x000000ff
        /*01d4*/ 	.word	0x00000080
        /*01d8*/ 	.short	0x0100
        /*01da*/ 	.byte	0x08
	.zero		1


	//   ....[12]....
        /*01dc*/ 	.word	0x000006c0
        /*01e0*/ 	.word	0x000000ff
        /*01e4*/ 	.word	0x00000030
        /*01e8*/ 	.short	0x0100
        /*01ea*/ 	.byte	0x08
	.zero		1


	//   ....[13]....
        /*01ec*/ 	.word	0x000006d0
        /*01f0*/ 	.word	0x000000ff
        /*01f4*/ 	.word	0x00000088
        /*01f8*/ 	.short	0x0100
        /*01fa*/ 	.byte	0x08
	.zero		1


	//   ....[14]....
        /*01fc*/ 	.word	0x000006e0
        /*0200*/ 	.word	0x000000ff
        /*0204*/ 	.word	0x00000038
        /*0208*/ 	.short	0x0100
        /*020a*/ 	.byte	0x08
	.zero		1


	//   ....[15]....
        /*020c*/ 	.word	0x000006f0
        /*0210*/ 	.word	0x000000ff
        /*0214*/ 	.word	0x00000090
        /*0218*/ 	.short	0x0100
        /*021a*/ 	.byte	0x08
	.zero		1


	//   ....[16]....
        /*021c*/ 	.word	0x00000700
        /*0220*/ 	.word	0x000000ff
        /*0224*/ 	.word	0x00000040
        /*0228*/ 	.short	0x0100
        /*022a*/ 	.byte	0x08
	.zero		1


	//   ....[17]....
        /*022c*/ 	.word	0x00000710
        /*0230*/ 	.word	0x000000ff
        /*0234*/ 	.word	0x00000098
        /*0238*/ 	.short	0x0100
        /*023a*/ 	.byte	0x08
	.zero		1


	//   ....[18]....
        /*023c*/ 	.word	0x00000720
        /*0240*/ 	.word	0x000000ff
        /*0244*/ 	.word	0x00000048
        /*0248*/ 	.short	0x0100
        /*024a*/ 	.byte	0x08
	.zero		1


	//   ....[19]....
        /*024c*/ 	.word	0x00000730
        /*0250*/ 	.word	0x000000ff
        /*0254*/ 	.word	0x000000a0
        /*0258*/ 	.short	0x0100
        /*025a*/ 	.byte	0x08
	.zero		1


	//   ....[20]....
        /*025c*/ 	.word	0x00000740
        /*0260*/ 	.word	0x000000ff
        /*0264*/ 	.word	0x00000050
        /*0268*/ 	.short	0x0100
        /*026a*/ 	.byte	0x08
	.zero		1


	//   ....[21]....
        /*026c*/ 	.word	0x00000750
        /*0270*/ 	.word	0x000000ff
        /*0274*/ 	.word	0x000000a8
        /*0278*/ 	.short	0x0100
        /*027a*/ 	.byte	0x08
	.zero		1


	//   ....[22]....
        /*027c*/ 	.word	0x00000880
        /*0280*/ 	.word	0x000000ff
        /*0284*/ 	.word	0x000000b0
        /*0288*/ 	.short	0x0100
        /*028a*/ 	.byte	0x09
	.zero		1


	//   ....[23]....
        /*028c*/ 	.word	0x00000890
        /*0290*/ 	.word	0x000000ff
        /*0294*/ 	.word	0x000000d0
        /*0298*/ 	.short	0x0100
        /*029a*/ 	.byte	0x09
	.zero		1


	//   ....[24]....
        /*029c*/ 	.word	0x000008a0
        /*02a0*/ 	.word	0x000000ff
        /*02a4*/ 	.word	0x000000b8
        /*02a8*/ 	.short	0x0100
        /*02aa*/ 	.byte	0x09
	.zero		1


	//   ....[25]....
        /*02ac*/ 	.word	0x000008b0
        /*02b0*/ 	.word	0x000000ff
        /*02b4*/ 	.word	0x000000d8
        /*02b8*/ 	.short	0x0100
        /*02ba*/ 	.byte	0x09
	.zero		1


	//   ....[26]....
        /*02bc*/ 	.word	0x000008c0
        /*02c0*/ 	.word	0x000000ff
        /*02c4*/ 	.word	0x000000c0
        /*02c8*/ 	.short	0x0100
        /*02ca*/ 	.byte	0x09
	.zero		1


	//   ....[27]....
        /*02cc*/ 	.word	0x000008d0
        /*02d0*/ 	.word	0x000000ff
        /*02d4*/ 	.word	0x000000e0
        /*02d8*/ 	.short	0x0100
        /*02da*/ 	.byte	0x09
	.zero		1


	//   ....[28]....
        /*02dc*/ 	.word	0x000008e0
        /*02e0*/ 	.word	0x000000ff
        /*02e4*/ 	.word	0x000000c8
        /*02e8*/ 	.short	0x0100
        /*02ea*/ 	.byte	0x09
	.zero		1


	//   ....[29]....
        /*02ec*/ 	.word	0x000008f0
        /*02f0*/ 	.word	0x000000ff
        /*02f4*/ 	.word	0x000000e8
        /*02f8*/ 	.short	0x0100
        /*02fa*/ 	.byte	0x09
	.zero		1


	//   ....[30]....
        /*02fc*/ 	.word	0x000009d0
        /*0300*/ 	.word	0x000000ff
        /*0304*/ 	.word	0x000000f0
        /*0308*/ 	.short	0x0100
        /*030a*/ 	.byte	0x08
	.zero		1


	//   ....[31]....
        /*030c*/ 	.word	0x000009e0
        /*0310*/ 	.word	0x000000ff
        /*0314*/ 	.word	0x000000f8
        /*0318*/ 	.short	0x0100
        /*031a*/ 	.byte	0x08
	.zero		1


	//   ....[32]....
        /*031c*/ 	.word	0x00000b10
        /*0320*/ 	.word	0x000000ff
        /*0324*/ 	.word	0x00000100
        /*0328*/ 	.short	0x0100
        /*032a*/ 	.byte	0x08
	.zero		1


	//   ....[33]....
        /*032c*/ 	.word	0x00000b20
        /*0330*/ 	.word	0x000000ff
        /*0334*/ 	.word	0x00000110
        /*0338*/ 	.short	0x0100
        /*033a*/ 	.byte	0x08
	.zero		1


	//   ....[34]....
        /*033c*/ 	.word	0x00000b30
        /*0340*/ 	.word	0x000000ff
        /*0344*/ 	.word	0x00000108
        /*0348*/ 	.short	0x0100
        /*034a*/ 	.byte	0x08
	.zero		1


	//   ....[35]....
        /*034c*/ 	.word	0x00000b40
        /*0350*/ 	.word	0x000000ff
        /*0354*/ 	.word	0x00000118
        /*0358*/ 	.short	0x0100
        /*035a*/ 	.byte	0x08
	.zero		1


	//   ....[36]....
        /*035c*/ 	.word	0x00000c60
        /*0360*/ 	.word	0x000000ff
        /*0364*/ 	.word	0x00000120
        /*0368*/ 	.short	0x0100
        /*036a*/ 	.byte	0x09
	.zero		1


	//   ....[37]....
        /*036c*/ 	.word	0x00000c70
        /*0370*/ 	.word	0x000000ff
        /*0374*/ 	.word	0x00000130
        /*0378*/ 	.short	0x0100
        /*037a*/ 	.byte	0x09
	.zero		1


	//   ....[38]....
        /*037c*/ 	.word	0x00000c80
        /*0380*/ 	.word	0x000000ff
        /*0384*/ 	.word	0x00000128
        /*0388*/ 	.short	0x0100
        /*038a*/ 	.byte	0x09
	.zero		1


	//   ....[39]....
        /*038c*/ 	.word	0x00000c90
        /*0390*/ 	.word	0x000000ff
        /*0394*/ 	.word	0x00000138
        /*0398*/ 	.short	0x0100
        /*039a*/ 	.byte	0x09
	.zero		1


	//   ....[40]....
        /*039c*/ 	.word	0x00000d80
        /*03a0*/ 	.word	0x000000ff
        /*03a4*/ 	.word	0x00000140
        /*03a8*/ 	.short	0x0100
        /*03aa*/ 	.byte	0x08
	.zero		1


	//   ....[41]....
        /*03ac*/ 	.word	0x00000d90
        /*03b0*/ 	.word	0x000000ff
        /*03b4*/ 	.word	0x00000150
        /*03b8*/ 	.short	0x0100
        /*03ba*/ 	.byte	0x08
	.zero		1


	//   ....[42]....
        /*03bc*/ 	.word	0x00000da0
        /*03c0*/ 	.word	0x000000ff
        /*03c4*/ 	.word	0x00000148
        /*03c8*/ 	.short	0x0100
        /*03ca*/ 	.byte	0x08
	.zero		1


	//   ....[43]....
        /*03cc*/ 	.word	0x00000db0
        /*03d0*/ 	.word	0x000000ff
        /*03d4*/ 	.word	0x00000158
        /*03d8*/ 	.short	0x0100
        /*03da*/ 	.byte	0x08
	.zero		1


	//   ....[44]....
        /*03dc*/ 	.word	0x00000ea0
        /*03e0*/ 	.word	0x000000ff
        /*03e4*/ 	.word	0x00000160
        /*03e8*/ 	.short	0x0100
        /*03ea*/ 	.byte	0x06
	.zero		1


	//   ....[45]....
        /*03ec*/ 	.word	0x000018a0
        /*03f0*/ 	.word	0x00000002
        /*03f4*/ 	.word	0x00000150
        /*03f8*/ 	.short	0x010a
        /*03fa*/ 	.byte	0xff
	.zero		1


	//   ....[46]....
        /*03fc*/ 	.word	0x000018d0
        /*0400*/ 	.word	0x00000002
        /*0404*/ 	.word	0x00000140
        /*0408*/ 	.short	0x0101
        /*040a*/ 	.byte	0xff
	.zero		1


	//   ....[47]....
        /*040c*/ 	.word	0x000019a0
        /*0410*/ 	.word	0x000000ff
        /*0414*/ 	.word	0x00000058
        /*0418*/ 	.short	0x010a
        /*041a*/ 	.byte	0x08
	.zero		1


	//   ....[48]....
        /*041c*/ 	.word	0x00001a90
        /*0420*/ 	.word	0x000000ff
        /*0424*/ 	.word	0x00000058
        /*0428*/ 	.short	0x010a
        /*042a*/ 	.byte	0x21
	.zero		1


	//   ....[49]....
        /*042c*/ 	.word	0x00001c50
        /*0430*/ 	.word	0x000000ff
        /*0434*/ 	.word	0x00000058
        /*0438*/ 	.short	0x010a
        /*043a*/ 	.byte	0x08
	.zero		1


	//   ....[50]....
        /*043c*/ 	.word	0x00001d30
        /*0440*/ 	.word	0x000000ff
        /*0444*/ 	.word	0x000000f8
        /*0448*/ 	.short	0x0101
        /*044a*/ 	.byte	0x04
	.zero		1


	//   ....[51]....
        /*044c*/ 	.word	0x00001d50
        /*0450*/ 	.word	0x000000ff
        /*0454*/ 	.word	0x00000058
        /*0458*/ 	.short	0x010a
        /*045a*/ 	.byte	0x08
	.zero		1


	//   ....[52]....
        /*045c*/ 	.word	0x00001dd0
        /*0460*/ 	.word	0x000000ff
        /*0464*/ 	.word	0x00000058
        /*0468*/ 	.short	0x010a
        /*046a*/ 	.byte	0x11
	.zero		1


	//   ....[53]....
        /*046c*/ 	.word	0x00001f60
        /*0470*/ 	.word	0x000000ff
        /*0474*/ 	.word	0x00000058
        /*0478*/ 	.short	0x010a
        /*047a*/ 	.byte	0x08
	.zero		1


	//   ....[54]....
        /*047c*/ 	.word	0x000020a0
        /*0480*/ 	.word	0x00000002
        /*0484*/ 	.word	0x00000100
        /*0488*/ 	.short	0x010a
        /*048a*/ 	.byte	0xff
	.zero		1


	//   ....[55]....
        /*048c*/ 	.word	0x00002160
        /*0490*/ 	.word	0x00000002
        /*0494*/ 	.word	0x00000000
        /*0498*/ 	.short	0x0101
        /*049a*/ 	.byte	0xff
	.zero		1


	//   ....[56]....
        /*049c*/ 	.word	0x000026c0
        /*04a0*/ 	.word	0x000000ff
        /*04a4*/ 	.word	0x00000000
        /*04a8*/ 	.short	0x010a
        /*04aa*/ 	.byte	0x05
	.zero		1


	//   ....[57]....
        /*04ac*/ 	.word	0x00002750
        /*04b0*/ 	.word	0x000000ff
        /*04b4*/ 	.word	0x00000000
        /*04b8*/ 	.short	0x010a
        /*04ba*/ 	.byte	0x05
	.zero		1


	//   ....[58]....
        /*04bc*/ 	.word	0x000027e0
        /*04c0*/ 	.word	0x000000ff
        /*04c4*/ 	.word	0x00000000
        /*04c8*/ 	.short	0x010a
        /*04ca*/ 	.byte	0x05
	.zero		1


	//   ....[59]....
        /*04cc*/ 	.word	0x00002870
        /*04d0*/ 	.word	0x000000ff
        /*04d4*/ 	.word	0x00000000
        /*04d8*/ 	.short	0x010a
        /*04da*/ 	.byte	0x05
	.zero		1


	//   ....[60]....
        /*04dc*/ 	.word	0x00002900
        /*04e0*/ 	.word	0x000000ff
        /*04e4*/ 	.word	0x00000000
        /*04e8*/ 	.short	0x010a
        /*04ea*/ 	.byte	0x05
	.zero		1


	//   ....[61]....
        /*04ec*/ 	.word	0x00002990
        /*04f0*/ 	.word	0x000000ff
        /*04f4*/ 	.word	0x00000000
        /*04f8*/ 	.short	0x010a
        /*04fa*/ 	.byte	0x05
	.zero		1


	//   ....[62]....
        /*04fc*/ 	.word	0x00002a20
        /*0500*/ 	.word	0x000000ff
        /*0504*/ 	.word	0x00000000
        /*0508*/ 	.short	0x010a
        /*050a*/ 	.byte	0x05
	.zero		1


	//   ....[63]....
        /*050c*/ 	.word	0x00002ab0
        /*0510*/ 	.word	0x000000ff
        /*0514*/ 	.word	0x00000000
        /*0518*/ 	.short	0x010a
        /*051a*/ 	.byte	0x05
	.zero		1


	//   ....[64]....
        /*051c*/ 	.word	0x00002b40
        /*0520*/ 	.word	0x000000ff
        /*0524*/ 	.word	0x00000000
        /*0528*/ 	.short	0x010a
        /*052a*/ 	.byte	0x05
	.zero		1


	//   ....[65]....
        /*052c*/ 	.word	0x00002bd0
        /*0530*/ 	.word	0x000000ff
        /*0534*/ 	.word	0x00000000
        /*0538*/ 	.short	0x010a
        /*053a*/ 	.byte	0x05
	.zero		1


	//   ....[66]....
        /*053c*/ 	.word	0x00002c70
        /*0540*/ 	.word	0x00000000
        /*0544*/ 	.word	0x00000000
        /*0548*/ 	.short	0x010a
        /*054a*/ 	.byte	0xff
	.zero		1


	//   ....[67]....
        /*054c*/ 	.word	0x00002da0
        /*0550*/ 	.word	0x00000000
        /*0554*/ 	.word	0x00000140
        /*0558*/ 	.short	0x010a
        /*055a*/ 	.byte	0xff
	.zero		1


	//   ....[68]....
        /*055c*/ 	.word	0x00002e10
        /*0560*/ 	.word	0x00000000
        /*0564*/ 	.word	0x00000000
        /*0568*/ 	.short	0x0101
        /*056a*/ 	.byte	0xff
	.zero		1


	//   ....[69]....
        /*056c*/ 	.word	0x00002e30
        /*0570*/ 	.word	0x000000ff
        /*0574*/ 	.word	0x00000110
        /*0578*/ 	.short	0x010a
        /*057a*/ 	.byte	0x05
	.zero		1


	//   ....[70]....
        /*057c*/ 	.word	0x00002f50
        /*0580*/ 	.word	0x00000000
        /*0584*/ 	.word	0x00000100
        /*0588*/ 	.short	0x010a
        /*058a*/ 	.byte	0xff
	.zero		1


	//   ....[71]....
        /*058c*/ 	.word	0x00003050
        /*0590*/ 	.word	0x00000000
        /*0594*/ 	.word	0x00000000
        /*0598*/ 	.short	0x0101
        /*059a*/ 	.byte	0xff
	.zero		1


	//   ....[72]....
        /*059c*/ 	.word	0x000030e0
        /*05a0*/ 	.word	0x000000ff
        /*05a4*/ 	.word	0x00000110
        /*05a8*/ 	.short	0x0106
        /*05aa*/ 	.byte	0x05
	.zero		1


	//   ....[73]....
        /*05ac*/ 	.word	0x00003100
        /*05b0*/ 	.word	0x000000ff
        /*05b4*/ 	.word	0x00000110
        /*05b8*/ 	.short	0x010a
        /*05ba*/ 	.byte	0x05
	.zero		1


	//   ....[74]....
        /*05bc*/ 	.word	0x00003190
        /*05c0*/ 	.word	0x000000ff
        /*05c4*/ 	.word	0x00000110
        /*05c8*/ 	.short	0x0106
        /*05ca*/ 	.byte	0x04
	.zero		1


	//   ....[75]....
        /*05cc*/ 	.word	0x000031d0
        /*05d0*/ 	.word	0x00000000
        /*05d4*/ 	.word	0x00000110
        /*05d8*/ 	.short	0x010a
        /*05da*/ 	.byte	0xff
	.zero		1


	//   ....[76]....
        /*05dc*/ 	.word	0x00003410
        /*05e0*/ 	.word	0x000000ff
        /*05e4*/ 	.word	0x00000008
        /*05e8*/ 	.short	0x010a
        /*05ea*/ 	.byte	0x06
	.zero		1


	//   ....[77]....
        /*05ec*/ 	.word	0x00003430
        /*05f0*/ 	.word	0x000000ff
        /*05f4*/ 	.word	0x00000008
        /*05f8*/ 	.short	0x010a
        /*05fa*/ 	.byte	0x06
	.zero		1


	//   ....[78]....
        /*05fc*/ 	.word	0x000035c0
        /*0600*/ 	.word	0x000000ff
        /*0604*/ 	.word	0x00000008
        /*0608*/ 	.short	0x010a
        /*060a*/ 	.byte	0x06
	.zero		1


	//   ....[79]....
        /*060c*/ 	.word	0x000035e0
        /*0610*/ 	.word	0x000000ff
        /*0614*/ 	.word	0x00000008
        /*0618*/ 	.short	0x010a
        /*061a*/ 	.byte	0x06
	.zero		1


	//   ....[80]....
        /*061c*/ 	.word	0x000036a0
        /*0620*/ 	.word	0x000000ff
        /*0624*/ 	.word	0x00000000
        /*0628*/ 	.short	0x0101
        /*062a*/ 	.byte	0x07
	.zero		1


	//   ....[81]....
        /*062c*/ 	.word	0x000039a0
        /*0630*/ 	.word	0x00000000
        /*0634*/ 	.word	0x00000100
        /*0638*/ 	.short	0x010a
        /*063a*/ 	.byte	0xff
	.zero		1


	//   ....[82]....
        /*063c*/ 	.word	0x00003a60
        /*0640*/ 	.word	0x00000000
        /*0644*/ 	.word	0x00000000
        /*0648*/ 	.short	0x0101
        /*064a*/ 	.byte	0xff
	.zero		1


	//   ....[83]....
        /*064c*/ 	.word	0x00003b20
        /*0650*/ 	.word	0x000000ff
        /*0654*/ 	.word	0x00000000
        /*0658*/ 	.short	0x010a
        /*065a*/ 	.byte	0x06
	.zero		1


	//   ....[84]....
        /*065c*/ 	.word	0x00003b30
        /*0660*/ 	.word	0x000000ff
        /*0664*/ 	.word	0x00000130
        /*0668*/ 	.short	0x010a
        /*066a*/ 	.byte	0x0a
	.zero		1


	//   ....[85]....
        /*066c*/ 	.word	0x00003be0
        /*0670*/ 	.word	0x000000ff
        /*0674*/ 	.word	0x00000000
        /*0678*/ 	.short	0x010a
        /*067a*/ 	.byte	0x09
	.zero		1


	//   ....[86]....
        /*067c*/ 	.word	0x00003d20
        /*0680*/ 	.word	0x000000ff
        /*0684*/ 	.word	0x00000000
        /*0688*/ 	.short	0x010a
        /*068a*/ 	.byte	0x06
	.zero		1


	//   ....[87]....
        /*068c*/ 	.word	0x00003f70
        /*0690*/ 	.word	0x000000ff
        /*0694*/ 	.word	0x00000000
        /*0698*/ 	.short	0x010a
        /*069a*/ 	.byte	0x05
	.zero		1


	//   ....[88]....
        /*069c*/ 	.word	0x00004010
        /*06a0*/ 	.word	0x00000000
        /*06a4*/ 	.word	0x00000000
        /*06a8*/ 	.short	0x010a
        /*06aa*/ 	.byte	0xff
	.zero		1


	//   ....[89]....
        /*06ac*/ 	.word	0x00004050
        /*06b0*/ 	.word	0x00000000
        /*06b4*/ 	.word	0x00000000
        /*06b8*/ 	.short	0x010a
        /*06ba*/ 	.byte	0xff
	.zero		1


	//   ....[90]....
        /*06bc*/ 	.word	0x000040c0
        /*06c0*/ 	.word	0x000000ff
        /*06c4*/ 	.word	0x00000000
        /*06c8*/ 	.short	0x0101
        /*06ca*/ 	.byte	0x05
	.zero		1


	//   ....[91]....
        /*06cc*/ 	.word	0x00004100
        /*06d0*/ 	.word	0x000000ff
        /*06d4*/ 	.word	0x00000160
        /*06d8*/ 	.short	0x010a
        /*06da*/ 	.byte	0x08
	.zero		1


	//   ....[92]....
        /*06dc*/ 	.word	0x00004150
        /*06e0*/ 	.word	0x000000ff
        /*06e4*/ 	.word	0x00000000
        /*06e8*/ 	.short	0x0101
        /*06ea*/ 	.byte	0x05
	.zero		1


	//   ....[93]....
        /*06ec*/ 	.word	0x000045a0
        /*06f0*/ 	.word	0x00000000
        /*06f4*/ 	.word	0x00000100
        /*06f8*/ 	.short	0x010a
        /*06fa*/ 	.byte	0xff
	.zero		1


	//   ....[94]....
        /*06fc*/ 	.word	0x00004660
        /*0700*/ 	.word	0x00000000
        /*0704*/ 	.word	0x00000000
        /*0708*/ 	.short	0x0101
        /*070a*/ 	.byte	0xff
	.zero		1


	//   ....[95]....
        /*070c*/ 	.word	0x00004980
        /*0710*/ 	.word	0x000000ff
        /*0714*/ 	.word	0x000000f8
        /*0718*/ 	.short	0x010a
        /*071a*/ 	.byte	0x06
	.zero		1


	//   ....[96]....
        /*071c*/ 	.word	0x00004b70
        /*0720*/ 	.word	0x000000ff
        /*0724*/ 	.word	0x000000d0
        /*0728*/ 	.short	0x010a
        /*072a*/ 	.byte	0x06
	.zero		1


	//   ....[97]....
        /*072c*/ 	.word	0x00004ce0
        /*0730*/ 	.word	0x000000ff
        /*0734*/ 	.word	0x000000b0
        /*0738*/ 	.short	0x010b
        /*073a*/ 	.byte	0x06
	.zero		1


	//   ....[98]....
        /*073c*/ 	.word	0x00004cf0
        /*0740*/ 	.word	0x000000ff
        /*0744*/ 	.word	0x00000000
        /*0748*/ 	.short	0x0101
        /*074a*/ 	.byte	0x08
	.zero		1


	//   ....[99]....
        /*074c*/ 	.word	0x00004d00
        /*0750*/ 	.word	0x000000ff
        /*0754*/ 	.word	0x000000d8
        /*0758*/ 	.short	0x010a
        /*075a*/ 	.byte	0x06
	.zero		1


	//   ....[100]....
        /*075c*/ 	.word	0x00004e50
        /*0760*/ 	.word	0x000000ff
        /*0764*/ 	.word	0x000000b8
        /*0768*/ 	.short	0x010b
        /*076a*/ 	.byte	0x06
	.zero		1


	//   ....[101]....
        /*076c*/ 	.word	0x00004e60
        /*0770*/ 	.word	0x000000ff
        /*0774*/ 	.word	0x00000000
        /*0778*/ 	.short	0x0101
        /*077a*/ 	.byte	0x08
	.zero		1


	//   ....[102]....
        /*077c*/ 	.word	0x00004e70
        /*0780*/ 	.word	0x000000ff
        /*0784*/ 	.word	0x000000e0
        /*0788*/ 	.short	0x010a
        /*078a*/ 	.byte	0x06
	.zero		1


	//   ....[103]....
        /*078c*/ 	.word	0x00004ff0
        /*0790*/ 	.word	0x000000ff
        /*0794*/ 	.word	0x000000c0
        /*0798*/ 	.short	0x010b
        /*079a*/ 	.byte	0x06
	.zero		1


	//   ....[104]....
        /*079c*/ 	.word	0x00005030
        /*07a0*/ 	.word	0x000000ff
        /*07a4*/ 	.word	0x00000000
        /*07a8*/ 	.short	0x0101
        /*07aa*/ 	.byte	0x08
	.zero		1


	//   ....[105]....
        /*07ac*/ 	.word	0x00005070
        /*07b0*/ 	.word	0x000000ff
        /*07b4*/ 	.word	0x000000e8
        /*07b8*/ 	.short	0x010a
        /*07ba*/ 	.byte	0x06
	.zero		1


	//   ....[106]....
        /*07bc*/ 	.word	0x000052b0
        /*07c0*/ 	.word	0x000000ff
        /*07c4*/ 	.word	0x000000c8
        /*07c8*/ 	.short	0x010b
        /*07ca*/ 	.byte	0x06
	.zero		1


	//   ....[107]....
        /*07cc*/ 	.word	0x000052d0
        /*07d0*/ 	.word	0x000000ff
        /*07d4*/ 	.word	0x00000000
        /*07d8*/ 	.short	0x0101
        /*07da*/ 	.byte	0x0d
	.zero		1


	//   ....[108]....
        /*07dc*/ 	.word	0x00005300
        /*07e0*/ 	.word	0x000000ff
        /*07e4*/ 	.word	0x000000d0
        /*07e8*/ 	.short	0x010a
        /*07ea*/ 	.byte	0x06
	.zero		1


	//   ....[109]....
        /*07ec*/ 	.word	0x00005320
        /*07f0*/ 	.word	0x000000ff
        /*07f4*/ 	.word	0x000000d8
        /*07f8*/ 	.short	0x010a
        /*07fa*/ 	.byte	0x06
	.zero		1


	//   ....[110]....
        /*07fc*/ 	.word	0x00005340
        /*0800*/ 	.word	0x000000ff
        /*0804*/ 	.word	0x000000e0
        /*0808*/ 	.short	0x010a
        /*080a*/ 	.byte	0x06
	.zero		1


	//   ....[111]....
        /*080c*/ 	.word	0x00005380
        /*0810*/ 	.word	0x00000000
        /*0814*/ 	.word	0x000000e8
        /*0818*/ 	.short	0x010a
        /*081a*/ 	.byte	0xff
	.zero		1


	//   ....[112]....
        /*081c*/ 	.word	0x00005700
        /*0820*/ 	.word	0x00000000
        /*0824*/ 	.word	0x00000100
        /*0828*/ 	.short	0x010a
        /*082a*/ 	.byte	0xff
	.zero		1


	//   ....[113]....
        /*082c*/ 	.word	0x00005810
        /*0830*/ 	.word	0x00000000
        /*0834*/ 	.word	0x00000000
        /*0838*/ 	.short	0x0101
        /*083a*/ 	.byte	0xff
	.zero		1


	//   ....[114]....
        /*083c*/ 	.word	0x000062d0
        /*0840*/ 	.word	0x00000000
        /*0844*/ 	.word	0x000000b0
        /*0848*/ 	.short	0x010a
        /*084a*/ 	.byte	0xff
	.zero		1


	//   ....[115]....
        /*084c*/ 	.word	0x00006400
        /*0850*/ 	.word	0x000000c0
        /*0854*/ 	.word	0x00000120
        /*0858*/ 	.short	0x010a
        /*085a*/ 	.byte	0xff
	.zero		1


	//   ....[116]....
        /*085c*/ 	.word	0x00006530
        /*0860*/ 	.word	0x00000000
        /*0864*/ 	.word	0x000000b0
        /*0868*/ 	.short	0x010a
        /*086a*/ 	.byte	0xff
	.zero		1


	//   ....[117]....
        /*086c*/ 	.word	0x00006670
        /*0870*/ 	.word	0x00000000
        /*0874*/ 	.word	0x00000000
        /*0878*/ 	.short	0x0101
        /*087a*/ 	.byte	0xff
	.zero		1


	//   ....[118]....
        /*087c*/ 	.word	0x000066f0
        /*0880*/ 	.word	0x000000c0
        /*0884*/ 	.word	0x00000120
        /*0888*/ 	.short	0x010a
        /*088a*/ 	.byte	0xff
	.zero		1


	//   ....[119]....
        /*088c*/ 	.word	0x00007aa0
        /*0890*/ 	.word	0x00000000
        /*0894*/ 	.word	0x000000b0
        /*0898*/ 	.short	0x010a
        /*089a*/ 	.byte	0xff
	.zero		1


	//   ....[120]....
        /*089c*/ 	.word	0x00007b70
        /*08a0*/ 	.word	0x00000000
        /*08a4*/ 	.word	0x000000b0
        /*08a8*/ 	.short	0x010a
        /*08aa*/ 	.byte	0xff
	.zero		1


	//   ....[121]....
        /*08ac*/ 	.word	0x00007cc0
        /*08b0*/ 	.word	0x00000000
        /*08b4*/ 	.word	0x00000000
        /*08b8*/ 	.short	0x0101
        /*08ba*/ 	.byte	0xff
	.zero		1


	//   ....[122]....
        /*08bc*/ 	.word	0x00009060
        /*08c0*/ 	.word	0x00000000
        /*08c4*/ 	.word	0x000000b0
        /*08c8*/ 	.short	0x010a
        /*08ca*/ 	.byte	0xff
	.zero		1


	//   ....[123]....
        /*08cc*/ 	.word	0x00009130
        /*08d0*/ 	.word	0x00000000
        /*08d4*/ 	.word	0x000000b0
        /*08d8*/ 	.short	0x010a
        /*08da*/ 	.byte	0xff
	.zero		1


	//   ....[124]....
        /*08dc*/ 	.word	0x00009280
        /*08e0*/ 	.word	0x00000000
        /*08e4*/ 	.word	0x00000000
        /*08e8*/ 	.short	0x0101
        /*08ea*/ 	.byte	0xff
	.zero		1


	//   ....[125]....
        /*08ec*/ 	.word	0x0000a650
        /*08f0*/ 	.word	0x00000000
        /*08f4*/ 	.word	0x000000b0
        /*08f8*/ 	.short	0x010a
        /*08fa*/ 	.byte	0xff
	.zero		1


	//   ....[126]....
        /*08fc*/ 	.word	0x0000a720
        /*0900*/ 	.word	0x00000000
        /*0904*/ 	.word	0x000000b0
        /*0908*/ 	.short	0x010a
        /*090a*/ 	.byte	0xff
	.zero		1


	//   ....[127]....
        /*090c*/ 	.word	0x0000a870
        /*0910*/ 	.word	0x00000000
        /*0914*/ 	.word	0x00000000
        /*0918*/ 	.short	0x0101
        /*091a*/ 	.byte	0xff
	.zero		1


	//   ....[128]....
        /*091c*/ 	.word	0x0000acd0
        /*0920*/ 	.word	0x000000c0
        /*0924*/ 	.word	0x00000000
        /*0928*/ 	.short	0x0101
        /*092a*/ 	.byte	0xff
	.zero		1


	//   ....[129]....
        /*092c*/ 	.word	0x0000bcf0
        /*0930*/ 	.word	0x00000002
        /*0934*/ 	.word	0x00000150
        /*0938*/ 	.short	0x010a
        /*093a*/ 	.byte	0xff
	.zero		1


	//   ....[130]....
        /*093c*/ 	.word	0x0000bd50
        /*0940*/ 	.word	0x00000002
        /*0944*/ 	.word	0x00000058
        /*0948*/ 	.short	0x010a
        /*094a*/ 	.byte	0xff
	.zero		1


	//   ....[131]....
        /*094c*/ 	.word	0x0000bdb0
        /*0950*/ 	.word	0x00000002
        /*0954*/ 	.word	0x00000058
        /*0958*/ 	.short	0x010a
        /*095a*/ 	.byte	0xff
	.zero		1


	//   ....[132]....
        /*095c*/ 	.word	0x0000be00
        /*0960*/ 	.word	0x00000002
        /*0964*/ 	.word	0x00000100
        /*0968*/ 	.short	0x010a
        /*096a*/ 	.byte	0xff
	.zero		1


	//   ....[133]....
        /*096c*/ 	.word	0x0000be60
        /*0970*/ 	.word	0x00000000
        /*0974*/ 	.word	0x00000000
        /*0978*/ 	.short	0x010a
        /*097a*/ 	.byte	0xff
	.zero		1


	//   ....[134]....
        /*097c*/ 	.word	0x0000bec0
        /*0980*/ 	.word	0x00000000
        /*0984*/ 	.word	0x00000000
        /*0988*/ 	.short	0x010a
        /*098a*/ 	.byte	0xff
	.zero		1


	//   ....[135]....
        /*098c*/ 	.word	0x0000bf20
        /*0990*/ 	.word	0x00000000
        /*0994*/ 	.word	0x00000000
        /*0998*/ 	.short	0x010a
        /*099a*/ 	.byte	0xff
	.zero		1


	//   ....[136]....
        /*099c*/ 	.word	0x0000bf80
        /*09a0*/ 	.word	0x00000000
        /*09a4*/ 	.word	0x00000000
        /*09a8*/ 	.short	0x010a
        /*09aa*/ 	.byte	0xff
	.zero		1


	//   ....[137]....
        /*09ac*/ 	.word	0x0000bfe0
        /*09b0*/ 	.word	0x00000000
        /*09b4*/ 	.word	0x00000000
        /*09b8*/ 	.short	0x010a
        /*09ba*/ 	.byte	0xff
	.zero		1


	//   ....[138]....
        /*09bc*/ 	.word	0x0000c040
        /*09c0*/ 	.word	0x00000000
        /*09c4*/ 	.word	0x00000000
        /*09c8*/ 	.short	0x010a
        /*09ca*/ 	.byte	0xff
	.zero		1


	//   ....[139]....
        /*09cc*/ 	.word	0x0000c0a0
        /*09d0*/ 	.word	0x00000000
        /*09d4*/ 	.word	0x00000000
        /*09d8*/ 	.short	0x010a
        /*09da*/ 	.byte	0xff
	.zero		1


	//   ....[140]....
        /*09dc*/ 	.word	0x0000c100
        /*09e0*/ 	.word	0x00000000
        /*09e4*/ 	.word	0x00000000
        /*09e8*/ 	.short	0x010a
        /*09ea*/ 	.byte	0xff
	.zero		1


	//   ....[141]....
        /*09ec*/ 	.word	0x0000c160
        /*09f0*/ 	.word	0x00000000
        /*09f4*/ 	.word	0x00000000
        /*09f8*/ 	.short	0x010a
        /*09fa*/ 	.byte	0xff
	.zero		1


	//   ....[142]....
        /*09fc*/ 	.word	0x0000c1c0
        /*0a00*/ 	.word	0x00000000
        /*0a04*/ 	.word	0x00000000
        /*0a08*/ 	.short	0x010a
        /*0a0a*/ 	.byte	0xff
	.zero		1


	//   ....[143]....
        /*0a0c*/ 	.word	0x0000c210
        /*0a10*/ 	.word	0x00000000
        /*0a14*/ 	.word	0x00000140
        /*0a18*/ 	.short	0x010a
        /*0a1a*/ 	.byte	0xff
	.zero		1


	//   ....[144]....
        /*0a1c*/ 	.word	0x0000c270
        /*0a20*/ 	.word	0x00000000
        /*0a24*/ 	.word	0x00000110
        /*0a28*/ 	.short	0x010a
        /*0a2a*/ 	.byte	0xff
	.zero		1


	//   ....[145]....
        /*0a2c*/ 	.word	0x0000c2c0
        /*0a30*/ 	.word	0x00000000
        /*0a34*/ 	.word	0x00000100
        /*0a38*/ 	.short	0x010a
        /*0a3a*/ 	.byte	0xff
	.zero		1


	//   ....[146]....
        /*0a3c*/ 	.word	0x0000c320
        /*0a40*/ 	.word	0x00000000
        /*0a44*/ 	.word	0x00000110
        /*0a48*/ 	.short	0x010a
        /*0a4a*/ 	.byte	0xff
	.zero		1


	//   ....[147]....
        /*0a4c*/ 	.word	0x0000c380
        /*0a50*/ 	.word	0x00000004
        /*0a54*/ 	.word	0x00000008
        /*0a58*/ 	.short	0x010a
        /*0a5a*/ 	.byte	0xff
	.zero		1


	//   ....[148]....
        /*0a5c*/ 	.word	0x0000c460
        /*0a60*/ 	.word	0x00000002
        /*0a64*/ 	.word	0x00000008
        /*0a68*/ 	.short	0x010a
        /*0a6a*/ 	.byte	0xff
	.zero		1


	//   ....[149]....
        /*0a6c*/ 	.word	0x0000c4b0
        /*0a70*/ 	.word	0x00000000
        /*0a74*/ 	.word	0x00000100
        /*0a78*/ 	.short	0x010a
        /*0a7a*/ 	.byte	0xff
	.zero		1


	//   ....[150]....
        /*0a7c*/ 	.word	0x0000c510
        /*0a80*/ 	.word	0x00000000
        /*0a84*/ 	.word	0x00000130
        /*0a88*/ 	.short	0x010a
        /*0a8a*/ 	.byte	0xff
	.zero		1


	//   ....[151]....
        /*0a8c*/ 	.word	0x0000c570
        /*0a90*/ 	.word	0x00000000
        /*0a94*/ 	.word	0x00000000
        /*0a98*/ 	.short	0x010a
        /*0a9a*/ 	.byte	0xff
	.zero		1


	//   ....[152]....
        /*0a9c*/ 	.word	0x0000c5d0
        /*0aa0*/ 	.word	0x00000000
        /*0aa4*/ 	.word	0x00000000
        /*0aa8*/ 	.short	0x010a
        /*0aaa*/ 	.byte	0xff
	.zero		1


	//   ....[153]....
        /*0aac*/ 	.word	0x0000c630
        /*0ab0*/ 	.word	0x00000000
        /*0ab4*/ 	.word	0x00000160
        /*0ab8*/ 	.short	0x010a
        /*0aba*/ 	.byte	0xff
	.zero		1


	//   ....[154]....
        /*0abc*/ 	.word	0x0000c680
        /*0ac0*/ 	.word	0x00000000
        /*0ac4*/ 	.word	0x00000100
        /*0ac8*/ 	.short	0x010a
        /*0aca*/ 	.byte	0xff
	.zero		1


	//   ....[155]....
        /*0acc*/ 	.word	0x0000c6e0
        /*0ad0*/ 	.word	0x00000000
        /*0ad4*/ 	.word	0x000000f8
        /*0ad8*/ 	.short	0x010a
        /*0ada*/ 	.byte	0xff
	.zero		1


	//   ....[156]....
        /*0adc*/ 	.word	0x0000c740
        /*0ae0*/ 	.word	0x00000000
        /*0ae4*/ 	.word	0x000000d0
        /*0ae8*/ 	.short	0x010a
        /*0aea*/ 	.byte	0xff
	.zero		1


	//   ....[157]....
        /*0aec*/ 	.word	0x0000c7a0
        /*0af0*/ 	.word	0x00000000
        /*0af4*/ 	.word	0x000000d8
        /*0af8*/ 	.short	0x010a
        /*0afa*/ 	.byte	0xff
	.zero		1


	//   ....[158]....
        /*0afc*/ 	.word	0x0000c800
        /*0b00*/ 	.word	0x00000000
        /*0b04*/ 	.word	0x000000e0
        /*0b08*/ 	.short	0x010a
        /*0b0a*/ 	.byte	0xff
	.zero		1


	//   ....[159]....
        /*0b0c*/ 	.word	0x0000c860
        /*0b10*/ 	.word	0x00000000
        /*0b14*/ 	.word	0x000000e8
        /*0b18*/ 	.short	0x010a
        /*0b1a*/ 	.byte	0xff
	.zero		1


	//   ....[160]....
        /*0b1c*/ 	.word	0x0000c8c0
        /*0b20*/ 	.word	0x00000000
        /*0b24*/ 	.word	0x000000d0
        /*0b28*/ 	.short	0x010a
        /*0b2a*/ 	.byte	0xff
	.zero		1


	//   ....[161]....
        /*0b2c*/ 	.word	0x0000c920
        /*0b30*/ 	.word	0x00000000
        /*0b34*/ 	.word	0x000000d8
        /*0b38*/ 	.short	0x010a
        /*0b3a*/ 	.byte	0xff
	.zero		1


	//   ....[162]....
        /*0b3c*/ 	.word	0x0000c980
        /*0b40*/ 	.word	0x00000000
        /*0b44*/ 	.word	0x000000e0
        /*0b48*/ 	.short	0x010a
        /*0b4a*/ 	.byte	0xff
	.zero		1


	//   ....[163]....
        /*0b4c*/ 	.word	0x0000c9d0
        /*0b50*/ 	.word	0x00000000
        /*0b54*/ 	.word	0x00000100
        /*0b58*/ 	.short	0x010a
        /*0b5a*/ 	.byte	0xff
	.zero		1


	//   ....[164]....
        /*0b5c*/ 	.word	0x0000ca20
        /*0b60*/ 	.word	0x00000000
        /*0b64*/ 	.word	0x000000b0
        /*0b68*/ 	.short	0x010a
        /*0b6a*/ 	.byte	0xff
	.zero		1


	//   ....[165]....
        /*0b6c*/ 	.word	0x0000ca70
        /*0b70*/ 	.word	0x000000c0
        /*0b74*/ 	.word	0x00000120
        /*0b78*/ 	.short	0x010a
        /*0b7a*/ 	.byte	0xff
	.zero		1


	//   ....[166]....
        /*0b7c*/ 	.word	0x0000cac0
        /*0b80*/ 	.word	0x00000000
        /*0b84*/ 	.word	0x000000b0
        /*0b88*/ 	.short	0x010a
        /*0b8a*/ 	.byte	0xff
	.zero		1


	//   ....[167]....
        /*0b8c*/ 	.word	0x0000cb10
        /*0b90*/ 	.word	0x00000000
        /*0b94*/ 	.word	0x000000b0
        /*0b98*/ 	.short	0x010a
        /*0b9a*/ 	.byte	0xff
	.zero		1


	//   ....[168]....
        /*0b9c*/ 	.word	0x0000cb60
        /*0ba0*/ 	.word	0x00000000
        /*0ba4*/ 	.word	0x000000b0
        /*0ba8*/ 	.short	0x010a
        /*0baa*/ 	.byte	0xff
	.zero		1


	//----- nvinfo : EIATTR_NUM_MBARRIERS
	.align		4
.L_48:
        /*0bac*/ 	.byte	0x03, 0x38
        /*0bae*/ 	.short	0x002d


	//----- nvinfo : EIATTR_EXIT_INSTR_OFFSETS
	.align		4
        /*0bb0*/ 	.byte	0x04, 0x1c
        /*0bb2*/ 	.short	(.L_50 - .L_49)


	//   ....[0]....
.L_49:
        /*0bb4*/ 	.word	0x00002ca0


	//   ....[1]....
        /*0bb8*/ 	.word	0x000031a0


	//   ....[2]....
        /*0bbc*/ 	.word	0x00003200


	//   ....[3]....
        /*0bc0*/ 	.word	0x00004380


	//   ....[4]....
        /*0bc4*/ 	.word	0x000053b0


	//   ....[5]....
        /*0bc8*/ 	.word	0x000053f0


	//   ....[6]....
        /*0bcc*/ 	.word	0x0000bce0


	//----- nvinfo : EIATTR_MAX_THREADS
	.align		4
.L_50:
        /*0bd0*/ 	.byte	0x04, 0x05
        /*0bd2*/ 	.short	(.L_52 - .L_51)
.L_51:
        /*0bd4*/ 	.word	0x00000100
        /*0bd8*/ 	.word	0x00000001
        /*0bdc*/ 	.word	0x00000001


	//----- nvinfo : EIATTR_CRS_STACK_SIZE
	.align		4
.L_52:
        /*0be0*/ 	.byte	0x04, 0x1e
        /*0be2*/ 	.short	(.L_54 - .L_53)
.L_53:
        /*0be4*/ 	.word	0x00000000


	//----- nvinfo : EIATTR_CBANK_PARAM_SIZE
	.align		4
.L_54:
        /*0be8*/ 	.byte	0x03, 0x19
        /*0bea*/ 	.short	0x0800


	//----- nvinfo : EIATTR_PARAM_CBANK
	.align		4
        /*0bec*/ 	.byte	0x04, 0x0a
        /*0bee*/ 	.short	(.L_56 - .L_55)
	.align		4
.L_55:
        /*0bf0*/ 	.word	index@(.nv.constant0._ZN7cutlass13device_kernelINS_4gemm6kernel13GemmUniversalIN4cute5tupleIJiiiiEEENS1_10collective13CollectiveMmaINS1_35MainloopSm100TmaUmmaWarpSpecializedILi11ELi2ELi2ENS5_IJNS4_1CILi2EEENSA_ILi1EEESC_EEEEENS5_IJNSA_ILi256EEESF_NSA_ILi64EEEEEENS_12float_e4m3_tENS5_IJlSC_lEEESI_SJ_NS4_8TiledMMAINS4_8MMA_AtomIJNS4_10MMA_TraitsINS4_25SM100_MMA_F8F6F4_2x1SM_SSEJSI_SI_fSF_SF_NS4_17integral_constantINS4_4UMMA5MajorELSQ_0EEESR_NSO_INSP_7ScaleInELSS_0EEEST_EEEEEENS4_6LayoutINS5_IJSC_SC_SC_EEENS5_IJNSA_ILi0EEESY_SY_EEEEENS5_IJNS4_10UnderscoreES11_S11_EEEEENS4_18SM100_TMA_2SM_LOADENS4_14ComposedLayoutINS4_7SwizzleILi2ELi4ELi3EEENS4_18smem_ptr_flag_bitsILi8EEENSW_INS5_IJNSA_ILi8EEESG_EEENS5_IJSG_SC_EEEEEEEvNS4_8identityES14_S1E_vS1F_EENS_8epilogue10collective18CollectiveEpilogueINS1H_23Sm100TmaWarpSpecializedILi4ELi2ELi64ELb0ELb0EEEJNS5_IJNSA_ILi128EEESF_SG_EEENS5_IJNSW_IS1M_SC_EENSW_ISG_SC_EEEEESI_SJ_SI_SJ_NS1H_6fusion15FusionCallbacksIS1L_NS1R_17LinCombPerRowBiasISI_fSI_SI_fLi16ELNS_15FloatRoundStyleE2EEES1N_S1Q_JEEENS4_5SM1004TMEM4LOAD26SM100_TMEM_LOAD_32dp32b64xENS4_13SM90_TMA_LOADES1E_NS4_39AutoVectorizingCopyWithAssumedAlignmentILi128EEENS4_14SM90_TMA_STOREES1E_S23_S23_EEEvvEEEEvNT_6ParamsE)
        /*0bf4*/ 	.short	0x0380
        /*0bf6*/ 	.short	0x0800


	//----- nvinfo : EIATTR_SW_WAR
	.align		4
.L_56:
        /*0bf8*/ 	.byte	0x04, 0x36
        /*0bfa*/ 	.short	(.L_58 - .L_57)
.L_57:
        /*0bfc*/ 	.word	0x00000008
.L_58:


//--------------------- .nv.callgraph             --------------------------
	.section	.nv.callgraph,"",@"SHT_CUDA_CALLGRAPH"
	.align	4
	.sectionentsize	8
	.align		4
        /*0000*/ 	.word	0x00000000
	.align		4
        /*0004*/ 	.word	0xffffffff
	.align		4
        /*0008*/ 	.word	index@(_ZN7cutlass13device_kernelINS_4gemm6kernel13GemmUniversalIN4cute5tupleIJiiiiEEENS1_10collective13CollectiveMmaINS1_35MainloopSm100TmaUmmaWarpSpecializedILi11ELi2ELi2ENS5_IJNS4_1CILi2EEENSA_ILi1EEESC_EEEEENS5_IJNSA_ILi256EEESF_NSA_ILi64EEEEEENS_12float_e4m3_tENS5_IJlSC_lEEESI_SJ_NS4_8TiledMMAINS4_8MMA_AtomIJNS4_10MMA_TraitsINS4_25SM100_MMA_F8F6F4_2x1SM_SSEJSI_SI_fSF_SF_NS4_17integral_constantINS4_4UMMA5MajorELSQ_0EEESR_NSO_INSP_7ScaleInELSS_0EEEST_EEEEEENS4_6LayoutINS5_IJSC_SC_SC_EEENS5_IJNSA_ILi0EEESY_SY_EEEEENS5_IJNS4_10UnderscoreES11_S11_EEEEENS4_18SM100_TMA_2SM_LOADENS4_14ComposedLayoutINS4_7SwizzleILi2ELi4ELi3EEENS4_18smem_ptr_flag_bitsILi8EEENSW_INS5_IJNSA_ILi8EEESG_EEENS5_IJSG_SC_EEEEEEEvNS4_8identityES14_S1E_vS1F_EENS_8epilogue10collective18CollectiveEpilogueINS1H_23Sm100TmaWarpSpecializedILi4ELi2ELi64ELb0ELb0EEEJNS5_IJNSA_ILi128EEESF_SG_EEENS5_IJNSW_IS1M_SC_EENSW_ISG_SC_EEEEESI_SJ_SI_SJ_NS1H_6fusion15FusionCallbacksIS1L_NS1R_17LinCombPerRowBiasISI_fSI_SI_fLi16ELNS_15FloatRoundStyleE2EEES1N_S1Q_JEEENS4_5SM1004TMEM4LOAD26SM100_TMEM_LOAD_32dp32b64xENS4_13SM90_TMA_LOADES1E_NS4_39AutoVectorizingCopyWithAssumedAlignmentILi128EEENS4_14SM90_TMA_STOREES1E_S23_S23_EEEvvEEEEvNT_6ParamsE)
	.align		4
        /*000c*/ 	.word	index@(__assertfail)
	.align		4
        /*0010*/ 	.word	0x00000000
	.align		4
        /*0014*/ 	.word	0xfffffffe
	.align		4
        /*0018*/ 	.word	0x00000000
	.align		4
        /*001c*/ 	.word	0xfffffffd
	.align		4
        /*0020*/ 	.word	0x00000000
	.align		4
        /*0024*/ 	.word	0xfffffffc


//--------------------- .nv.constant4             --------------------------
	.section	.nv.constant4,"a",@progbits
	.align	8
	.align		8
.nv.constant4:
        /*0000*/ 	.dword	__assertfail
	.align		8
        /*0008*/ 	.dword	__unnamed_1
	.align		8
        /*0010*/ 	.dword	__unnamed_2
	.align		8
        /*0018*/ 	.dword	__unnamed_3
	.align		8
        /*0020*/ 	.dword	_ZN39_INTERNAL_38b0cd4e_4_k_cu_8ea7d36c_30884cuda3std3__45__cpo5beginE
	.align		8
        /*0028*/ 	.dword	_ZN39_INTERNAL_38b0cd4e_4_k_cu_8ea7d36c_30884cuda3std3__45__cpo3endE
	.align		8
        /*0030*/ 	.dword	_ZN39_INTERNAL_38b0cd4e_4_k_cu_8ea7d36c_30884cuda3std3__45__cpo6cbeginE
	.align		8
        /*0038*/ 	.dword	_ZN39_INTERNAL_38b0cd4e_4_k_cu_8ea7d36c_30884cuda3std3__45__cpo4cendE
	.align		8
        /*0040*/ 	.dword	_ZN39_INTERNAL_38b0cd4e_4_k_cu_8ea7d36c_30884cuda3std3__441_GLOBAL__N__38b0cd4e_4_k_cu_8ea7d36c_30886ignoreE
	.align		8
        /*0048*/ 	.dword	_ZN39_INTERNAL_38b0cd4e_4_k_cu_8ea7d36c_30884cuda3std3__419piecewise_constructE
	.align		8
        /*0050*/ 	.dword	_ZN39_INTERNAL_38b0cd4e_4_k_cu_8ea7d36c_30884cuda3std3__48in_placeE
	.align		8
        /*0058*/ 	.dword	_ZN39_INTERNAL_38b0cd4e_4_k_cu_8ea7d36c_30884cuda3std6ranges3__45__cpo4swapE
	.align		8
        /*0060*/ 	.dword	_ZN39_INTERNAL_38b0cd4e_4_k_cu_8ea7d36c_30884cuda3std6ranges3__45__cpo9iter_moveE
	.align		8
        /*0068*/ 	.dword	_ZN39_INTERNAL_38b0cd4e_4_k_cu_8ea7d36c_30884cute7productE
	.align		8
        /*0070*/ 	.dword	_ZN39_INTERNAL_38b0cd4e_4_k_cu_8ea7d36c_30884cute1_E
	.align		8
        /*0078*/ 	.dword	$str$25
	.align		8
        /*0080*/ 	.dword	$str$26
	.align		8
        /*0088*/ 	.dword	$str$27
	.align		8
        /*0090*/ 	.dword	$str$28


//--------------------- .text._ZN7cutlass13device_kernelINS_4gemm6kernel13GemmUniversalIN4cute5tupleIJiiiiEEENS1_10collective13CollectiveMmaINS1_35MainloopSm100TmaUmmaWarpSpecializedILi11ELi2ELi2ENS5_IJNS4_1CILi2EEENSA_ILi1EEESC_EEEEENS5_IJNSA_ILi256EEESF_NSA_ILi64EEEEEENS_12float_e4m3_tENS5_IJlSC_lEEESI_SJ_NS4_8TiledMMAINS4_8MMA_AtomIJNS4_10MMA_TraitsINS4_25SM100_MMA_F8F6F4_2x1SM_SSEJSI_SI_fSF_SF_NS4_17integral_constantINS4_4UMMA5MajorELSQ_0EEESR_NSO_INSP_7ScaleInELSS_0EEEST_EEEEEENS4_6LayoutINS5_IJSC_SC_SC_EEENS5_IJNSA_ILi0EEESY_SY_EEEEENS5_IJNS4_10UnderscoreES11_S11_EEEEENS4_18SM100_TMA_2SM_LOADENS4_14ComposedLayoutINS4_7SwizzleILi2ELi4ELi3EEENS4_18smem_ptr_flag_bitsILi8EEENSW_INS5_IJNSA_ILi8EEESG_EEENS5_IJSG_SC_EEEEEEEvNS4_8identityES14_S1E_vS1F_EENS_8epilogue10collective18CollectiveEpilogueINS1H_23Sm100TmaWarpSpecializedILi4ELi2ELi64ELb0ELb0EEEJNS5_IJNSA_ILi128EEESF_SG_EEENS5_IJNSW_IS1M_SC_EENSW_ISG_SC_EEEEESI_SJ_SI_SJ_NS1H_6fusion15FusionCallbacksIS1L_NS1R_17LinCombPerRowBiasISI_fSI_SI_fLi16ELNS_15FloatRoundStyleE2EEES1N_S1Q_JEEENS4_5SM1004TMEM4LOAD26SM100_TMEM_LOAD_32dp32b64xENS4_13SM90_TMA_LOADES1E_NS4_39AutoVectorizingCopyWithAssumedAlignmentILi128EEENS4_14SM90_TMA_STOREES1E_S23_S23_EEEvvEEEEvNT_6ParamsE --------------------------
	.section	.text._ZN7cutlass13device_kernelINS_4gemm6kernel13GemmUniversalIN4cute5tupleIJiiiiEEENS1_10collective13CollectiveMmaINS1_35MainloopSm100TmaUmmaWarpSpecializedILi11ELi2ELi2ENS5_IJNS4_1CILi2EEENSA_ILi1EEESC_EEEEENS5_IJNSA_ILi256EEESF_NSA_ILi64EEEEEENS_12float_e4m3_tENS5_IJlSC_lEEESI_SJ_NS4_8TiledMMAINS4_8MMA_AtomIJNS4_10MMA_TraitsINS4_25SM100_MMA_F8F6F4_2x1SM_SSEJSI_SI_fSF_SF_NS4_17integral_constantINS4_4UMMA5MajorELSQ_0EEESR_NSO_INSP_7ScaleInELSS_0EEEST_EEEEEENS4_6LayoutINS5_IJSC_SC_SC_EEENS5_IJNSA_ILi0EEESY_SY_EEEEENS5_IJNS4_10UnderscoreES11_S11_EEEEENS4_18SM100_TMA_2SM_LOADENS4_14ComposedLayoutINS4_7SwizzleILi2ELi4ELi3EEENS4_18smem_ptr_flag_bitsILi8EEENSW_INS5_IJNSA_ILi8EEESG_EEENS5_IJSG_SC_EEEEEEEvNS4_8identityES14_S1E_vS1F_EENS_8epilogue10collective18CollectiveEpilogueINS1H_23Sm100TmaWarpSpecializedILi4ELi2ELi64ELb0ELb0EEEJNS5_IJNSA_ILi128EEESF_SG_EEENS5_IJNSW_IS1M_SC_EENSW_ISG_SC_EEEEESI_SJ_SI_SJ_NS1H_6fusion15FusionCallbacksIS1L_NS1R_17LinCombPerRowBiasISI_fSI_SI_fLi16ELNS_15FloatRoundStyleE2EEES1N_S1Q_JEEENS4_5SM1004TMEM4LOAD26SM100_TMEM_LOAD_32dp32b64xENS4_13SM90_TMA_LOADES1E_NS4_39AutoVectorizingCopyWithAssumedAlignmentILi128EEENS4_14SM90_TMA_STOREES1E_S23_S23_EEEvvEEEEvNT_6ParamsE,"ax",@progbits
	.align	128
.text._ZN7cutlass13device_kernelINS_4gemm6kernel13GemmUniversalIN4cute5tupleIJiiiiEEENS1_10collective13CollectiveMmaINS1_35MainloopSm100TmaUmmaWarpSpecializedILi11ELi2ELi2ENS5_IJNS4_1CILi2EEENSA_ILi1EEESC_EEEEENS5_IJNSA_ILi256EEESF_NSA_ILi64EEEEEENS_12float_e4m3_tENS5_IJlSC_lEEESI_SJ_NS4_8TiledMMAINS4_8MMA_AtomIJNS4_10MMA_TraitsINS4_25SM100_MMA_F8F6F4_2x1SM_SSEJSI_SI_fSF_SF_NS4_17integral_constantINS4_4UMMA5MajorELSQ_0EEESR_NSO_INSP_7ScaleInELSS_0EEEST_EEEEEENS4_6LayoutINS5_IJSC_SC_SC_EEENS5_IJNSA_ILi0EEESY_SY_EEEEENS5_IJNS4_10UnderscoreES11_S11_EEEEENS4_18SM100_TMA_2SM_LOADENS4_14ComposedLayoutINS4_7SwizzleILi2ELi4ELi3EEENS4_18smem_ptr_flag_bitsILi8EEENSW_INS5_IJNSA_ILi8EEESG_EEENS5_IJSG_SC_EEEEEEEvNS4_8identityES14_S1E_vS1F_EENS_8epilogue10collective18CollectiveEpilogueINS1H_23Sm100TmaWarpSpecializedILi4ELi2ELi64ELb0ELb0EEEJNS5_IJNSA_ILi128EEESF_SG_EEENS5_IJNSW_IS1M_SC_EENSW_ISG_SC_EEEEESI_SJ_SI_SJ_NS1H_6fusion15FusionCallbacksIS1L_NS1R_17LinCombPerRowBiasISI_fSI_SI_fLi16ELNS_15FloatRoundStyleE2EEES1N_S1Q_JEEENS4_5SM1004TMEM4LOAD26SM100_TMEM_LOAD_32dp32b64xENS4_13SM90_TMA_LOADES1E_NS4_39AutoVectorizingCopyWithAssumedAlignmentILi128EEENS4_14SM90_TMA_STOREES1E_S23_S23_EEEvvEEEEvNT_6ParamsE:
        .type           _ZN7cutlass13device_kernelINS_4gemm6kernel13GemmUniversalIN4cute5tupleIJiiiiEEENS1_10collective13CollectiveMmaINS1_35MainloopSm100TmaUmmaWarpSpecializedILi11ELi2ELi2ENS5_IJNS4_1CILi2EEENSA_ILi1EEESC_EEEEENS5_IJNSA_ILi256EEESF_NSA_ILi64EEEEEENS_12float_e4m3_tENS5_IJlSC_lEEESI_SJ_NS4_8TiledMMAINS4_8MMA_AtomIJNS4_10MMA_TraitsINS4_25SM100_MMA_F8F6F4_2x1SM_SSEJSI_SI_fSF_SF_NS4_17integral_constantINS4_4UMMA5MajorELSQ_0EEESR_NSO_INSP_7ScaleInELSS_0EEEST_EEEEEENS4_6LayoutINS5_IJSC_SC_SC_EEENS5_IJNSA_ILi0EEESY_SY_EEEEENS5_IJNS4_10UnderscoreES11_S11_EEEEENS4_18SM100_TMA_2SM_LOADENS4_14ComposedLayoutINS4_7SwizzleILi2ELi4ELi3EEENS4_18smem_ptr_flag_bitsILi8EEENSW_INS5_IJNSA_ILi8EEESG_EEENS5_IJSG_SC_EEEEEEEvNS4_8identityES14_S1E_vS1F_EENS_8epilogue10collective18CollectiveEpilogueINS1H_23Sm100TmaWarpSpecializedILi4ELi2ELi64ELb0ELb0EEEJNS5_IJNSA_ILi128EEESF_SG_EEENS5_IJNSW_IS1M_SC_EENSW_ISG_SC_EEEEESI_SJ_SI_SJ_NS1H_6fusion15FusionCallbacksIS1L_NS1R_17LinCombPerRowBiasISI_fSI_SI_fLi16ELNS_15FloatRoundStyleE2EEES1N_S1Q_JEEENS4_5SM1004TMEM4LOAD26SM100_TMEM_LOAD_32dp32b64xENS4_13SM90_TMA_LOADES1E_NS4_39AutoVectorizingCopyWithAssumedAlignmentILi128EEENS4_14SM90_TMA_STOREES1E_S23_S23_EEEvvEEEEvNT_6ParamsE,@function
        .size           _ZN7cutlass13device_kernelINS_4gemm6kernel13GemmUniversalIN4cute5tupleIJiiiiEEENS1_10collective13CollectiveMmaINS1_35MainloopSm100TmaUmmaWarpSpecializedILi11ELi2ELi2ENS5_IJNS4_1CILi2EEENSA_ILi1EEESC_EEEEENS5_IJNSA_ILi256EEESF_NSA_ILi64EEEEEENS_12float_e4m3_tENS5_IJlSC_lEEESI_SJ_NS4_8TiledMMAINS4_8MMA_AtomIJNS4_10MMA_TraitsINS4_25SM100_MMA_F8F6F4_2x1SM_SSEJSI_SI_fSF_SF_NS4_17integral_constantINS4_4UMMA5MajorELSQ_0EEESR_NSO_INSP_7ScaleInELSS_0EEEST_EEEEEENS4_6LayoutINS5_IJSC_SC_SC_EEENS5_IJNSA_ILi0EEESY_SY_EEEEENS5_IJNS4_10UnderscoreES11_S11_EEEEENS4_18SM100_TMA_2SM_LOADENS4_14ComposedLayoutINS4_7SwizzleILi2ELi4ELi3EEENS4_18smem_ptr_flag_bitsILi8EEENSW_INS5_IJNSA_ILi8EEESG_EEENS5_IJSG_SC_EEEEEEEvNS4_8identityES14_S1E_vS1F_EENS_8epilogue10collective18CollectiveEpilogueINS1H_23Sm100TmaWarpSpecializedILi4ELi2ELi64ELb0ELb0EEEJNS5_IJNSA_ILi128EEESF_SG_EEENS5_IJNSW_IS1M_SC_EENSW_ISG_SC_EEEEESI_SJ_SI_SJ_NS1H_6fusion15FusionCallbacksIS1L_NS1R_17LinCombPerRowBiasISI_fSI_SI_fLi16ELNS_15FloatRoundStyleE2EEES1N_S1Q_JEEENS4_5SM1004TMEM4LOAD26SM100_TMEM_LOAD_32dp32b64xENS4_13SM90_TMA_LOADES1E_NS4_39AutoVectorizingCopyWithAssumedAlignmentILi128EEENS4_14SM90_TMA_STOREES1E_S23_S23_EEEvvEEEEvNT_6ParamsE,(.L_x_211 - _ZN7cutlass13device_kernelINS_4gemm6kernel13GemmUniversalIN4cute5tupleIJiiiiEEENS1_10collective13CollectiveMmaINS1_35MainloopSm100TmaUmmaWarpSpecializedILi11ELi2ELi2ENS5_IJNS4_1CILi2EEENSA_ILi1EEESC_EEEEENS5_IJNSA_ILi256EEESF_NSA_ILi64EEEEEENS_12float_e4m3_tENS5_IJlSC_lEEESI_SJ_NS4_8TiledMMAINS4_8MMA_AtomIJNS4_10MMA_TraitsINS4_25SM100_MMA_F8F6F4_2x1SM_SSEJSI_SI_fSF_SF_NS4_17integral_constantINS4_4UMMA5MajorELSQ_0EEESR_NSO_INSP_7ScaleInELSS_0EEEST_EEEEEENS4_6LayoutINS5_IJSC_SC_SC_EEENS5_IJNSA_ILi0EEESY_SY_EEEEENS5_IJNS4_10UnderscoreES11_S11_EEEEENS4_18SM100_TMA_2SM_LOADENS4_14ComposedLayoutINS4_7SwizzleILi2ELi4ELi3EEENS4_18smem_ptr_flag_bitsILi8EEENSW_INS5_IJNSA_ILi8EEESG_EEENS5_IJSG_SC_EEEEEEEvNS4_8identityES14_S1E_vS1F_EENS_8epilogue10collective18CollectiveEpilogueINS1H_23Sm100TmaWarpSpecializedILi4ELi2ELi64ELb0ELb0EEEJNS5_IJNSA_ILi128EEESF_SG_EEENS5_IJNSW_IS1M_SC_EENSW_ISG_SC_EEEEESI_SJ_SI_SJ_NS1H_6fusion15FusionCallbacksIS1L_NS1R_17LinCombPerRowBiasISI_fSI_SI_fLi16ELNS_15FloatRoundStyleE2EEES1N_S1Q_JEEENS4_5SM1004TMEM4LOAD26SM100_TMEM_LOAD_32dp32b64xENS4_13SM90_TMA_LOADES1E_NS4_39AutoVectorizingCopyWithAssumedAlignmentILi128EEENS4_14SM90_TMA_STOREES1E_S23_S23_EEEvvEEEEvNT_6ParamsE)
        .other          _ZN7cutlass13device_kernelINS_4gemm6kernel13GemmUniversalIN4cute5tupleIJiiiiEEENS1_10collective13CollectiveMmaINS1_35MainloopSm100TmaUmmaWarpSpecializedILi11ELi2ELi2ENS5_IJNS4_1CILi2EEENSA_ILi1EEESC_EEEEENS5_IJNSA_ILi256EEESF_NSA_ILi64EEEEEENS_12float_e4m3_tENS5_IJlSC_lEEESI_SJ_NS4_8TiledMMAINS4_8MMA_AtomIJNS4_10MMA_TraitsINS4_25SM100_MMA_F8F6F4_2x1SM_SSEJSI_SI_fSF_SF_NS4_17integral_constantINS4_4UMMA5MajorELSQ_0EEESR_NSO_INSP_7ScaleInELSS_0EEEST_EEEEEENS4_6LayoutINS5_IJSC_SC_SC_EEENS5_IJNSA_ILi0EEESY_SY_EEEEENS5_IJNS4_10UnderscoreES11_S11_EEEEENS4_18SM100_TMA_2SM_LOADENS4_14ComposedLayoutINS4_7SwizzleILi2ELi4ELi3EEENS4_18smem_ptr_flag_bitsILi8EEENSW_INS5_IJNSA_ILi8EEESG_EEENS5_IJSG_SC_EEEEEEEvNS4_8identityES14_S1E_vS1F_EENS_8epilogue10collective18CollectiveEpilogueINS1H_23Sm100TmaWarpSpecializedILi4ELi2ELi64ELb0ELb0EEEJNS5_IJNSA_ILi128EEESF_SG_EEENS5_IJNSW_IS1M_SC_EENSW_ISG_SC_EEEEESI_SJ_SI_SJ_NS1H_6fusion15FusionCallbacksIS1L_NS1R_17LinCombPerRowBiasISI_fSI_SI_fLi16ELNS_15FloatRoundStyleE2EEES1N_S1Q_JEEENS4_5SM1004TMEM4LOAD26SM100_TMEM_LOAD_32dp32b64xENS4_13SM90_TMA_LOADES1E_NS4_39AutoVectorizingCopyWithAssumedAlignmentILi128EEENS4_14SM90_TMA_STOREES1E_S23_S23_EEEvvEEEEvNT_6ParamsE,@"STO_CUDA_ENTRY STV_DEFAULT"
_ZN7cutlass13device_kernelINS_4gemm6kernel13GemmUniversalIN4cute5tupleIJiiiiEEENS1_10collective13CollectiveMmaINS1_35MainloopSm100TmaUmmaWarpSpecializedILi11ELi2ELi2ENS5_IJNS4_1CILi2EEENSA_ILi1EEESC_EEEEENS5_IJNSA_ILi256EEESF_NSA_ILi64EEEEEENS_12float_e4m3_tENS5_IJlSC_lEEESI_SJ_NS4_8TiledMMAINS4_8MMA_AtomIJNS4_10MMA_TraitsINS4_25SM100_MMA_F8F6F4_2x1SM_SSEJSI_SI_fSF_SF_NS4_17integral_constantINS4_4UMMA5MajorELSQ_0EEESR_NSO_INSP_7ScaleInELSS_0EEEST_EEEEEENS4_6LayoutINS5_IJSC_SC_SC_EEENS5_IJNSA_ILi0EEESY_SY_EEEEENS5_IJNS4_10UnderscoreES11_S11_EEEEENS4_18SM100_TMA_2SM_LOADENS4_14ComposedLayoutINS4_7SwizzleILi2ELi4ELi3EEENS4_18smem_ptr_flag_bitsILi8EEENSW_INS5_IJNSA_ILi8EEESG_EEENS5_IJSG_SC_EEEEEEEvNS4_8identityES14_S1E_vS1F_EENS_8epilogue10collective18CollectiveEpilogueINS1H_23Sm100TmaWarpSpecializedILi4ELi2ELi64ELb0ELb0EEEJNS5_IJNSA_ILi128EEESF_SG_EEENS5_IJNSW_IS1M_SC_EENSW_ISG_SC_EEEEESI_SJ_SI_SJ_NS1H_6fusion15FusionCallbacksIS1L_NS1R_17LinCombPerRowBiasISI_fSI_SI_fLi16ELNS_15FloatRoundStyleE2EEES1N_S1Q_JEEENS4_5SM1004TMEM4LOAD26SM100_TMEM_LOAD_32dp32b64xENS4_13SM90_TMA_LOADES1E_NS4_39AutoVectorizingCopyWithAssumedAlignmentILi128EEENS4_14SM90_TMA_STOREES1E_S23_S23_EEEvvEEEEvNT_6ParamsE:
[----:B------:R-:W1:Y:S01]  /*0000*/  LDC R1, c[0x0][0x37c] ;  /* 0x0000df00ff017b82 */ /* 0x000e620000000800 */
[----:B------:R-:W2:Y:S01]  /*0010*/  S2R R187, SR_TID.X ;  /* 0x0000000000bb7919 */ /* 0x000ea20000002100 */
[----:B------:R-:W3:Y:S06]  /*0020*/  LDCU.64 UR8, c[0x0][0x890] ;  /* 0x00011200ff0877ac */ /* 0x000eec0008000a00 */
[----:B------:R-:W4:Y:S01]  /*0030*/  S2UR UR37, SR_CgaCtaId ;  /* 0x00000000002579c3 */ /* 0x000f220000008800 */
[----:B------:R-:W-:Y:S01]  /*0040*/  PRMT R170, RZ, 0x7610, R170 ;  /* 0x00007610ffaa7816 */ /* 0x000fe200000000aa */
[----:B------:R-:W1:Y:S01]  /*0050*/  LDCU.64 UR46, c[0x0][0x358] ;  /* 0x00006b00ff2e77ac */ /* 0x000e620008000a00 */
[----:B------:R-:W-:-:S02]  /*0060*/  ELECT P0, URZ, PT ;  /* 0x0000000000ff782f */ /* 0x000fc40003800000 */
[----:B---3--:R-:W-:-:S04]  /*0070*/  ISETP.NE.U32.AND P1, PT, RZ, UR8, PT ;  /* 0x00000008ff007c0c */ /* 0x008fc8000bf25070 */
[----:B------:R-:W-:Y:S01]  /*0080*/  ISETP.NE.AND.EX P2, PT, RZ, UR9, PT, P1 ;  /* 0x00000009ff007c0c */ /* 0x000fe2000bf45310 */
[----:B----4-:R-:W-:Y:S02]  /*0090*/  ULOP3.LUT UR5, UR37, 0x1, URZ, 0xc0, !UPT ;  /* 0x0000000125057892 */ /* 0x010fe4000f8ec0ff */
[----:B------:R-:W-:Y:S01]  /*00a0*/  ULOP3.LUT UR4, UR37, 0x1, URZ, 0x3c, !UPT ;  /* 0x0000000125047892 */ /* 0x000fe2000f8e3cff */
[----:B--2---:R-:W-:-:S05]  /*00b0*/  SHF.R.U32.HI R172, RZ, 0x5, R187 ;  /* 0x00000005ffac7819 */ /* 0x004fca00000116bb */
[----:B------:R-:W2:Y:S02]  /*00c0*/  SHFL.IDX PT, R0, R172, RZ, 0x1f ;  /* 0x00001fffac007589 */ /* 0x000ea400000e0000 */
[----:B--2---:R-:W-:Y:S02]  /*00d0*/  R2UR UR10, R0 ;  /* 0x00000000000a72ca */ /* 0x004fe400000e0000 */
[----:B-1----:R-:W-:Y:S05]  /*00e0*/  @P2 BRA `(.L_x_0) ;  /* 0x00000000002c2947 */ /* 0x002fea0003800000 */
[----:B------:R-:W1:Y:S02]  /*00f0*/  LDCU.64 UR6, c[0x0][0x888] ;  /* 0x00011100ff0677ac */ /* 0x000e640008000a00 */
[----:B-1----:R-:W-:-:S04]  /*0100*/  UISETP.NE.U32.AND UP0, UPT, UR6, URZ, UPT ;  /* 0x000000ff0600728c */ /* 0x002fc8000bf05070 */
[----:B------:R-:W-:-:S09]  /*0110*/  UISETP.NE.AND.EX UP0, UPT, UR7, URZ, UPT, UP0 ;  /* 0x000000ff0700728c */ /* 0x000fd2000bf05300 */
[----:B------:R-:W-:Y:S05]  /*0120*/  BRA.U !UP0, `(.L_x_1) ;  /* 0x0000000108107547 */ /* 0x000fea000b800000 */
[----:B------:R-:W1:Y:S02]  /*0130*/  LDC.64 R2, c[0x0][0x888] ;  /* 0x00022200ff027b82 */ /* 0x000e640000000a00 */
[----:B-1----:R1:W5:Y:S01]  /*0140*/  LDG.E R79, desc[UR46][R2.64] ;  /* 0x0000002e024f7981 */ /* 0x002362000c1e1900 */
[----:B------:R-:W-:Y:S01]  /*0150*/  HFMA2 R170, -RZ, RZ, 0, 5.9604644775390625e-08 ;  /* 0x00000001ffaa7431 */ /* 0x000fe200000001ff */
[----:B------:R-:W-:Y:S05]  /*0160*/  BRA `(.L_x_0) ;  /* 0x00000000000c7947 */ /* 0x000fea0003800000 */
.L_x_1:
[----:B------:R-:W1:Y:S01]  /*0170*/  LDCU UR6, c[0x0][0x880] ;  /* 0x00011000ff0677ac */ /* 0x000e620008000800 */
[----:B------:R-:W-:Y:S01]  /*0180*/  HFMA2 R170, -RZ, RZ, 0, 5.9604644775390625e-08 ;  /* 0x00000001ffaa7431 */ /* 0x000fe200000001ff */
[----:B-1----:R-:W-:-:S07]  /*0190*/  MOV R79, UR6 ;  /* 0x00000006004f7c02 */ /* 0x002fce0008000f00 */
.L_x_0:
[----:B------:R-:W2:Y:S02]  /*01a0*/  LDCU.64 UR6, c[0x0][0x8b0] ;  /* 0x00011600ff0677ac */ /* 0x000ea40008000a00 */
[----:B--2---:R-:W-:-:S04]  /*01b0*/  UISETP.NE.U32.AND UP0, UPT, UR6, URZ, UPT ;  /* 0x000000ff0600728c */ /* 0x004fc8000bf05070 */
[----:B------:R-:W-:-:S09]  /*01c0*/  UISETP.NE.AND.EX UP0, UPT, UR7, URZ, UPT, UP0 ;  /* 0x000000ff0700728c */ /* 0x000fd2000bf05300 */
[----:B------:R-:W-:Y:S05]  /*01d0*/  BRA.U UP0, `(.L_x_2) ;  /* 0x0000000100247547 */ /* 0x000fea000b800000 */
[----:B------:R-:W2:Y:S02]  /*01e0*/  LDCU.64 UR6, c[0x0][0x8a8] ;  /* 0x00011500ff0677ac */ /* 0x000ea40008000a00 */
[----:B--2---:R-:W-:-:S04]  /*01f0*/  UISETP.NE.U32.AND UP0, UPT, UR6, URZ, UPT ;  /* 0x000000ff0600728c */ /* 0x004fc8000bf05070 */
[----:B------:R-:W-:-:S09]  /*0200*/  UISETP.NE.AND.EX UP0, UPT, UR7, URZ, UPT, UP0 ;  /* 0x000000ff0700728c */ /* 0x000fd2000bf05300 */
[----:B------:R-:W-:Y:S05]  /*0210*/  BRA.U !UP0, `(.L_x_3) ;  /* 0x00000001080c7547 */ /* 0x000fea000b800000 */
[----:B-1----:R-:W1:Y:S02]  /*0220*/  LDC.64 R2, c[0x0][0x8a8] ;  /* 0x00022a00ff027b82 */ /* 0x002e640000000a00 */
[----:B-1----:R2:W5:Y:S01]  /*0230*/  LDG.E R77, desc[UR46][R2.64] ;  /* 0x0000002e024d7981 */ /* 0x002562000c1e1900 */
[----:B------:R-:W-:Y:S05]  /*0240*/  BRA `(.L_x_2) ;  /* 0x0000000000087947 */ /* 0x000fea0003800000 */
.L_x_3:
[----:B------:R-:W2:Y:S02]  /*0250*/  LDCU UR6, c[0x0][0x8a0] ;  /* 0x00011400ff0677ac */ /* 0x000ea40008000800 */
[----:B--2---:R-:W-:Y:S02]  /*0260*/  MOV R77, UR6 ;  /* 0x00000006004d7c02 */ /* 0x004fe40008000f00 */
.L_x_2:
[----:B------:R-:W-:Y:S01]  /*0270*/  IMAD.U32 R0, RZ, RZ, UR10 ;  /* 0x0000000aff007e24 */ /* 0x000fe2000f8e00ff */
[----:B------:R-:W-:Y:S04]  /*0280*/  BSSY.RECONVERGENT B0, `(.L_x_4) ;  /* 0x000000c000007945 */ /* 0x000fe80003800200 */
[C---:B------:R-:W-:Y:S02]  /*0290*/  ISETP.NE.OR P3, PT, R0.reuse, 0x1, !P0 ;  /* 0x000000010000780c */ /* 0x040fe40004765670 */
[----:B------:R-:W-:-:S11]  /*02a0*/  ISETP.NE.OR P2, PT, R0, 0x3, !P0 ;  /* 0x000000030000780c */ /* 0x000fd60004745670 */
[----:B------:R-:W-:Y:S05]  /*02b0*/  @P3 BRA `(.L_x_5) ;  /* 0x0000000000203947 */ /* 0x000fea0003800000 */
[----:B------:R-:W3:Y:S02]  /*02c0*/  LDCU.64 UR6, c[0x0][0x348] ;  /* 0x00006900ff0677ac */ /* 0x000ee40008000a00 */
[----:B---3--:R-:W-:Y:S02]  /*02d0*/  UIADD3 UR12, UP1, UPT, UR6, 0x80, URZ ;  /* 0x00000080060c7890 */ /* 0x008fe4000ff3e0ff */
[----:B------:R-:W-:Y:S02]  /*02e0*/  UIADD3 UR6, UP0, UPT, UR6, 0x180, URZ ;  /* 0x0000018006067890 */ /* 0x000fe4000ff1e0ff */
[----:B------:R-:W-:Y:S02]  /*02f0*/  UIADD3.X UR13, UPT, UPT, URZ, UR7, URZ, UP1, !UPT ;  /* 0x00000007ff0d7290 */ /* 0x000fe40008ffe4ff */
[----:B------:R-:W-:-:S07]  /*0300*/  UIADD3.X UR7, UPT, UPT, URZ, UR7, URZ, UP0, !UPT ;  /* 0x00000007ff077290 */ /* 0x000fce00087fe4ff */
[----:B------:R3:W-:Y:S02]  /*0310*/  UTMACCTL.PF [UR12] ;  /* 0x000000000c0079b9 */ /* 0x0007e40008040000 */
[----:B------:R3:W-:Y:S02]  /*0320*/  UTMACCTL.PF [UR6] ;  /* 0x00000000060079b9 */ /* 0x0007e40008040000 */
[----:B---3--:R-:W-:Y:S01]  /*0330*/  NOP ;  /* 0x0000000000007918 */ /* 0x008fe20000000000 */
.L_x_5:
[----:B------:R-:W-:Y:S05]  /*0340*/  BSYNC.RECONVERGENT B0 ;  /* 0x0000000000007941 */ /* 0x000fea0003800200 */
.L_x_4:
[----:B------:R-:W-:Y:S04]  /*0350*/  BSSY.RECONVERGENT B0, `(.L_x_6) ;  /* 0x000000a000007945 */ /* 0x000fe80003800200 */
        /* <DEDUP_REMOVED lines=9> */
.L_x_7:
[----:B------:R-:W-:Y:S05]  /*03f0*/  BSYNC.RECONVERGENT B0 ;  /* 0x0000000000007941 */ /* 0x000fea0003800200 */
.L_x_6:
[----:B------:R-:W3:Y:S01]  /*0400*/  LDCU.64 UR6, c[0x0][0x888] ;  /* 0x00011100ff0677ac */ /* 0x000ee20008000a00 */
[----:B------:R-:W-:Y:S01]  /*0410*/  ISETP.NE.AND.EX P1, PT, RZ, UR9, PT, P1 ;  /* 0x00000009ff007c0c */ /* 0x000fe2000bf25310 */
[----:B------:R-:W-:Y:S02]  /*0420*/  UPLOP3.LUT UP5, UPT, UPT, UPT, UPT, 0x80, 0x8 ;  /* 0x000000000008789c */ /* 0x000fe40003faf070 */
[----:B---3--:R-:W-:-:S04]  /*0430*/  UISETP.NE.U32.AND UP0, UPT, UR6, URZ, UPT ;  /* 0x000000ff0600728c */ /* 0x008fc8000bf05070 */
[----:B------:R-:W-:-:S06]  /*0440*/  UISETP.NE.AND.EX UP0, UPT, UR7, URZ, UPT, UP0 ;  /* 0x000000ff0700728c */ /* 0x000fcc000bf05300 */
[----:B------:R-:W-:-:S13]  /*0450*/  PLOP3.LUT P2, PT, PT, PT, UP0, 0x80, 0x8 ;  /* 0x000000000008781c */ /* 0x000fda0003f4f008 */
[----:B------:R-:W-:Y:S05]  /*0460*/  @P2 BRA P1, `(.L_x_8) ;  /* 0x0000000000202947 */ /* 0x000fea0000800000 */
[----:B------:R-:W-:Y:S01]  /*0470*/  UISETP.NE.U32.AND UP2, UPT, UR8, URZ, UPT ;  /* 0x000000ff0800728c */ /* 0x000fe2000bf45070 */
[----:B-----5:R-:W-:Y:S01]  /*0480*/  FSETP.NEU.AND P1, PT, R79, RZ, PT ;  /* 0x000000ff4f00720b */ /* 0x020fe20003f2d000 */
[----:B------:R-:W-:Y:S02]  /*0490*/  USEL UR6, URZ, 0xffffffff, UP0 ;  /* 0xffffffffff067887 */ /* 0x000fe40008000000 */
[----:B------:R-:W-:-:S10]  /*04a0*/  UISETP.NE.AND.EX UP2, UPT, UR9, URZ, UPT, UP2 ;  /* 0x000000ff0900728c */ /* 0x000fd4000bf45320 */
[----:B------:R-:W-:Y:S01]  /*04b0*/  VOTEU.ANY UP1, P1 ;  /* 0x0000000000ff7886 */ /* 0x000fe20000820100 */
[----:B------:R-:W-:-:S04]  /*04c0*/  @!UP2 USEL UR6, URZ, 0xffffffff, UP1 ;  /* 0xffffffffff06a887 */ /* 0x000fc80008800000 */
[----:B------:R-:W-:-:S04]  /*04d0*/  ULOP3.LUT UR6, UR6, 0x1, URZ, 0xc0, !UPT ;  /* 0x0000000106067892 */ /* 0x000fc8000f8ec0ff */
[----:B------:R-:W-:-:S11]  /*04e0*/  UISETP.NE.U32.AND UP5, UPT, UR6, 0x1, UPT ;  /* 0x000000010600788c */ /* 0x000fd6000bfa5070 */
.L_x_8:
[----:B------:R-:W3:Y:S01]  /*04f0*/  SHFL.IDX PT, R0, R172, RZ, 0x1f ;  /* 0x00001fffac007589 */ /* 0x000ee200000e0000 */
[----:B------:R-:W-:-:S04]  /*0500*/  UISETP.NE.AND UP1, UPT, UR10, 0x2, UPT ;  /* 0x000000020a00788c */ /* 0x000fc8000bf25270 */
[----:B------:R-:W-:Y:S02]  /*0510*/  UISETP.EQ.AND UP2, UPT, UR5, URZ, !UP1 ;  /* 0x000000ff0500728c */ /* 0x000fe4000cf42270 */
[----:B------:R-:W-:-:S04]  /*0520*/  USEL UR7, URZ, 0x1, UP1 ;  /* 0x00000001ff077887 */ /* 0x000fc80008800000 */
[----:B------:R-:W-:Y:S02]  /*0530*/  PLOP3.LUT P5, PT, P0, PT, UP2, 0x80, 0x8 ;  /* 0x000000000008781c */ /* 0x000fe400007af028 */
[----:B---3--:R-:W-:-:S13]  /*0540*/  ISETP.NE.AND P1, PT, R0, RZ, PT ;  /* 0x000000ff0000720c */ /* 0x008fda0003f25270 */
[----:B------:R-:W-:Y:S05]  /*0550*/  @P1 BRA `(.L_x_9) ;  /* 0x0000000000881947 */ /* 0x000fea0003800000 */
[----:B------:R-:W-:Y:S01]  /*0560*/  ELECT P1, URZ, PT ;  /* 0x0000000000ff782f */ /* 0x000fe20003820000 */
[----:B------:R-:W-:-:S12]  /*0570*/  BSSY.RECONVERGENT B0, `(.L_x_9) ;  /* 0x0000020000007945 */ /* 0x000fd80003800200 */
[----:B------:R-:W-:Y:S05]  /*0580*/  @!P1 BRA `(.L_x_10) ;  /* 0x0000000000789947 */ /* 0x000fea0003800000 */
[----:B------:R-:W-:Y:S01]  /*0590*/  UMOV UR8, 0x400 ;  /* 0x0000040000087882 */ /* 0x000fe20000000000 */
[----:B------:R-:W-:Y:S01]  /*05a0*/  UMOV UR6, 0x1 ;  /* 0x0000000100067882 */ /* 0x000fe20000000000 */
[----:B------:R-:W-:Y:S02]  /*05b0*/  ULEA UR8, UR37, UR8, 0x18 ;  /* 0x0000000825087291 */ /* 0x000fe4000f8ec0ff */
[----:B------:R-:W-:-:S04]  /*05c0*/  UIADD3 UR12, UPT, UPT, -UR6, 0x100000, URZ ;  /* 0x00100000060c7890 */ /* 0x000fc8000fffe1ff */
[----:B------:R-:W-:Y:S02]  /*05d0*/  USHF.L.U32 UR13, UR12, 0xb, URZ ;  /* 0x0000000b0c0d7899 */ /* 0x000fe400080006ff */
[----:B------:R-:W-:Y:S01]  /*05e0*/  USHF.L.U32 UR12, UR12, 0x1, URZ ;  /* 0x000000010c0c7899 */ /* 0x000fe200080006ff */
[----:B------:R-:W3:Y:S11]  /*05f0*/  FENCE.VIEW.ASYNC.S ;  /* 0x00000000000073c6 */ /* 0x000ef60000000000 */
[----:B---3--:R3:W4:Y:S01]  /*0600*/  SYNCS.EXCH.64 URZ, [UR8], UR12 ;  /* 0x0000000c08ff75b2 */ /* 0x0087220008000100 */
[----:B------:R3:W1:Y:S01]  /*0610*/  SYNCS.EXCH.64 URZ, [UR8+0x58], UR12 ;  /* 0x0000580c08ff75b2 */ /* 0x0006620008000100 */
        /* <DEDUP_REMOVED lines=19> */
[----:B------:R3:W1:Y:S02]  /*0750*/  SYNCS.EXCH.64 URZ, [UR8+0xa8], UR12 ;  /* 0x0000a80c08ff75b2 */ /* 0x0006640008000100 */
[----:B---3--:R-:W-:Y:S01]  /*0760*/  NOP ;  /* 0x0000000000007918 */ /* 0x008fe20000000000 */
.L_x_10:
[----:B------:R-:W-:Y:S05]  /*0770*/  BSYNC.RECONVERGENT B0 ;  /* 0x0000000000007941 */ /* 0x000fea0003800200 */
.L_x_9:
[----:B------:R-:W3:Y:S01]  /*0780*/  SHFL.IDX PT, R0, R172, RZ, 0x1f ;  /* 0x00001fffac007589 */ /* 0x000ee200000e0000 */
[----:B------:R-:W-:Y:S01]  /*0790*/  NOP ;  /* 0x0000000000007918 */ /* 0x000fe20000000000 */
[----:B---3--:R-:W-:-:S13]  /*07a0*/  ISETP.NE.AND P1, PT, R0, 0x1, PT ;  /* 0x000000010000780c */ /* 0x008fda0003f25270 */
[----:B------:R-:W-:Y:S05]  /*07b0*/  @P1 BRA `(.L_x_11) ;  /* 0x0000000000541947 */ /* 0x000fea0003800000 */
[----:B------:R-:W-:Y:S01]  /*07c0*/  UMOV UR9, 0x400 ;  /* 0x0000040000097882 */ /* 0x000fe20000000000 */
[----:B------:R-:W-:Y:S01]  /*07d0*/  UMOV UR8, 0x20 ;  /* 0x0000002000087882 */ /* 0x000fe20000000000 */
[----:B------:R-:W-:Y:S01]  /*07e0*/  UMOV UR6, 0x80 ;  /* 0x0000008000067882 */ /* 0x000fe20000000000 */
[----:B------:R-:W-:Y:S02]  /*07f0*/  ULEA UR9, UR37, UR9, 0x18 ;  /* 0x0000000925097291 */ /* 0x000fe4000f8ec0ff */
[----:B------:R-:W-:-:S04]  /*0800*/  UIADD3 UR12, UPT, UPT, -UR8, 0x100000, URZ ;  /* 0x00100000080c7890 */ /* 0x000fc8000fffe1ff */
[----:B------:R-:W-:Y:S02]  /*0810*/  USHF.L.U32 UR13, UR12, 0xb, URZ ;  /* 0x0000000b0c0d7899 */ /* 0x000fe400080006ff */
[----:B------:R-:W-:Y:S02]  /*0820*/  USHF.L.U32 UR12, UR12, 0x1, URZ ;  /* 0x000000010c0c7899 */ /* 0x000fe400080006ff */
[----:B------:R-:W-:-:S04]  /*0830*/  UIADD3 UR14, UPT, UPT, -UR6, 0x100000, URZ ;  /* 0x00100000060e7890 */ /* 0x000fc8000fffe1ff */
[----:B------:R-:W-:Y:S02]  /*0840*/  USHF.L.U32 UR15, UR14, 0xb, URZ ;  /* 0x0000000b0e0f7899 */ /* 0x000fe400080006ff */
[----:B------:R-:W-:Y:S01]  /*0850*/  USHF.L.U32 UR14, UR14, 0x1, URZ ;  /* 0x000000010e0e7899 */ /* 0x000fe200080006ff */
[----:B------:R-:W-:Y:S01]  /*0860*/  ELECT P1, URZ, PT ;  /* 0x0000000000ff782f */ /* 0x000fe20003820000 */
[----:B------:R-:W3:Y:S02]  /*0870*/  FENCE.VIEW.ASYNC.S ;  /* 0x00000000000073c6 */ /* 0x000ee40000000000 */
[----:B---3--:R3:W1:Y:S08]  /*0880*/  SYNCS.EXCH.64 URZ, [UR9+0xb0], UR12 ;  /* 0x0000b00c09ff75b2 */ /* 0x0086700008000100 */
[----:B------:R3:W1:Y:S01]  /*0890*/  SYNCS.EXCH.64 URZ, [UR9+0xd0], UR14 ;  /* 0x0000d00e09ff75b2 */ /* 0x0006620008000100 */
[----:B------:R3:W1:Y:S01]  /*08a0*/  SYNCS.EXCH.64 URZ, [UR9+0xb8], UR12 ;  /* 0x0000b80c09ff75b2 */ /* 0x0006620008000100 */
[----:B------:R3:W1:Y:S01]  /*08b0*/  SYNCS.EXCH.64 URZ, [UR9+0xd8], UR14 ;  /* 0x0000d80e09ff75b2 */ /* 0x0006620008000100 */
[----:B------:R3:W1:Y:S01]  /*08c0*/  SYNCS.EXCH.64 URZ, [UR9+0xc0], UR12 ;  /* 0x0000c00c09ff75b2 */ /* 0x0006620008000100 */
[----:B------:R3:W1:Y:S01]  /*08d0*/  SYNCS.EXCH.64 URZ, [UR9+0xe0], UR14 ;  /* 0x0000e00e09ff75b2 */ /* 0x0006620008000100 */
[----:B------:R3:W1:Y:S01]  /*08e0*/  SYNCS.EXCH.64 URZ, [UR9+0xc8], UR12 ;  /* 0x0000c80c09ff75b2 */ /* 0x0006620008000100 */
[----:B------:R3:W1:Y:S01]  /*08f0*/  SYNCS.EXCH.64 URZ, [UR9+0xe8], UR14 ;  /* 0x0000e80e09ff75b2 */ /* 0x0006620008000100 */
[----:B------:R-:W-:Y:S01]  /*0900*/  NOP ;  /* 0x0000000000007918 */ /* 0x000fe20000000000 */
.L_x_11:
[----:B------:R-:W2:Y:S01]  /*0910*/  SHFL.IDX PT, R0, R172, RZ, 0x1f ;  /* 0x00001fffac007589 */ /* 0x000ea200000e0000 */
[----:B------:R-:W-:Y:S01]  /*0920*/  NOP ;  /* 0x0000000000007918 */ /* 0x000fe20000000000 */
[----:B--2---:R-:W-:-:S13]  /*0930*/  ISETP.NE.AND P1, PT, R0, 0x3, PT ;  /* 0x000000030000780c */ /* 0x004fda0003f25270 */
[----:B------:R-:W-:Y:S05]  /*0940*/  @P1 BRA `(.L_x_12) ;  /* 0x00000000002c1947 */ /* 0x000fea0003800000 */
[----:B------:R-:W-:Y:S01]  /*0950*/  UMOV UR8, 0x400 ;  /* 0x0000040000087882 */ /* 0x000fe20000000000 */
[----:B------:R-:W-:Y:S01]  /*0960*/  UMOV UR6, 0x20 ;  /* 0x0000002000067882 */ /* 0x000fe20000000000 */
[----:B------:R-:W-:Y:S02]  /*0970*/  ULEA UR8, UR37, UR8, 0x18 ;  /* 0x0000000825087291 */ /* 0x000fe4000f8ec0ff */
[----:B---3--:R-:W-:-:S04]  /*0980*/  UIADD3 UR12, UPT, UPT, -UR6, 0x100000, URZ ;  /* 0x00100000060c7890 */ /* 0x008fc8000fffe1ff */
[----:B------:R-:W-:Y:S02]  /*0990*/  USHF.L.U32 UR13, UR12, 0xb, URZ ;  /* 0x0000000b0c0d7899 */ /* 0x000fe400080006ff */
[----:B------:R-:W-:Y:S01]  /*09a0*/  USHF.L.U32 UR12, UR12, 0x1, URZ ;  /* 0x000000010c0c7899 */ /* 0x000fe200080006ff */
[----:B------:R-:W-:Y:S01]  /*09b0*/  ELECT P1, URZ, PT ;  /* 0x0000000000ff782f */ /* 0x000fe20003820000 */
[----:B------:R-:W2:Y:S10]  /*09c0*/  FENCE.VIEW.ASYNC.S ;  /* 0x00000000000073c6 */ /* 0x000eb40000000000 */
[----:B--2---:R2:W3:Y:S01]  /*09d0*/  SYNCS.EXCH.64 URZ, [UR8+0xf0], UR12 ;  /* 0x0000f00c08ff75b2 */ /* 0x0044e20008000100 */
[----:B------:R2:W1:Y:S01]  /*09e0*/  SYNCS.EXCH.64 URZ, [UR8+0xf8], UR12 ;  /* 0x0000f80c08ff75b2 */ /* 0x0004620008000100 */
[----:B------:R-:W-:Y:S01]  /*09f0*/  NOP ;  /* 0x0000000000007918 */ /* 0x000fe20000000000 */
.L_x_12:
[----:B------:R-:W4:Y:S01]  /*0a00*/  SHFL.IDX PT, R0, R172, RZ, 0x1f ;  /* 0x00001fffac007589 */ /* 0x000f2200000e0000 */
[----:B------:R-:W-:Y:S01]  /*0a10*/  NOP ;  /* 0x0000000000007918 */ /* 0x000fe20000000000 */
[----:B----4-:R-:W-:-:S13]  /*0a20*/  ISETP.NE.AND P1, PT, R0, 0x4, PT ;  /* 0x000000040000780c */ /* 0x010fda0003f25270 */
[----:B------:R-:W-:Y:S05]  /*0a30*/  @P1 BRA `(.L_x_13) ;  /* 0x0000000000481947 */ /* 0x000fea0003800000 */
[----:B---3--:R-:W-:Y:S01]  /*0a40*/  UMOV UR9, 0x1e0 ;  /* 0x000001e000097882 */ /* 0x008fe20000000000 */
[----:B--2---:R-:W-:Y:S01]  /*0a50*/  UMOV UR8, 0x400 ;  /* 0x0000040000087882 */ /* 0x004fe20000000000 */
[----:B------:R-:W-:Y:S01]  /*0a60*/  USEL UR9, UR9, 0x1a0, UP5 ;  /* 0x000001a009097887 */ /* 0x000fe2000a800000 */
        /* <DEDUP_REMOVED lines=9> */
[----:B------:R-:W2:Y:S02]  /*0b00*/  FENCE.VIEW.ASYNC.S ;  /* 0x00000000000073c6 */ /* 0x000ea40000000000 */
[----:B--2---:R4:W2:Y:S08]  /*0b10*/  SYNCS.EXCH.64 URZ, [UR8+0x100], UR12 ;  /* 0x0001000c08ff75b2 */ /* 0x0048b00008000100 */
[----:B------:R4:W3:Y:S01]  /*0b20*/  SYNCS.EXCH.64 URZ, [UR8+0x110], UR14 ;  /* 0x0001100e08ff75b2 */ /* 0x0008e20008000100 */
[----:B------:R4:W1:Y:S01]  /*0b30*/  SYNCS.EXCH.64 URZ, [UR8+0x108], UR12 ;  /* 0x0001080c08ff75b2 */ /* 0x0008620008000100 */
[----:B------:R4:W1:Y:S02]  /*0b40*/  SYNCS.EXCH.64 URZ, [UR8+0x118], UR14 ;  /* 0x0001180e08ff75b2 */ /* 0x0008640008000100 */
[----:B----4-:R-:W-:Y:S01]  /*0b50*/  NOP ;  /* 0x0000000000007918 */ /* 0x010fe20000000000 */
.L_x_13:
[----:B------:R-:W4:Y:S01]  /*0b60*/  SHFL.IDX PT, R0, R172, RZ, 0x1f ;  /* 0x00001fffac007589 */ /* 0x000f2200000e0000 */
[----:B------:R-:W-:Y:S01]  /*0b70*/  NOP ;  /* 0x0000000000007918 */ /* 0x000fe20000000000 */
[----:B----4-:R-:W-:-:S13]  /*0b80*/  ISETP.NE.AND P1, PT, R0, 0x5, PT ;  /* 0x000000050000780c */ /* 0x010fda0003f25270 */
[----:B------:R-:W-:Y:S05]  /*0b90*/  @P1 BRA `(.L_x_14) ;  /* 0x0000000000441947 */ /* 0x000fea0003800000 */
[----:B---3--:R-:W-:Y:S01]  /*0ba0*/  UMOV UR9, 0x400 ;  /* 0x0000040000097882 */ /* 0x008fe20000000000 */
[----:B--2---:R-:W-:Y:S01]  /*0bb0*/  UMOV UR8, 0x1 ;  /* 0x0000000100087882 */ /* 0x004fe20000000000 */
        /* <DEDUP_REMOVED lines=15> */
.L_x_14:
[----:B------:R-:W4:Y:S01]  /*0cb0*/  SHFL.IDX PT, R0, R172, RZ, 0x1f ;  /* 0x00001fffac007589 */ /* 0x000f2200000e0000 */
[----:B------:R-:W-:Y:S01]  /*0cc0*/  ISETP.NE.OR P0, PT, RZ, UR10, !P0 ;  /* 0x0000000aff007c0c */ /* 0x000fe2000c705670 */
[----:B------:R-:W-:Y:S01]  /*0cd0*/  NOP ;  /* 0x0000000000007918 */ /* 0x000fe20000000000 */
[----:B----4-:R-:W-:-:S13]  /*0ce0*/  ISETP.NE.AND P1, PT, R0, 0x3, PT ;  /* 0x000000030000780c */ /* 0x010fda0003f25270 */
[----:B------:R-:W-:Y:S05]  /*0cf0*/  @P1 BRA `(.L_x_15) ;  /* 0x0000000000341947 */ /* 0x000fea0003800000 */
[----:B--2---:R-:W-:Y:S01]  /*0d00*/  UMOV UR8, 0x400 ;  /* 0x0000040000087882 */ /* 0x004fe20000000000 */
[----:B------:R-:W-:Y:S01]  /*0d10*/  UMOV UR6, 0x20 ;  /* 0x0000002000067882 */ /* 0x000fe20000000000 */
[----:B------:R-:W-:Y:S02]  /*0d20*/  ULEA UR8, UR37, UR8, 0x18 ;  /* 0x0000000825087291 */ /* 0x000fe4000f8ec0ff */
[----:B---3--:R-:W-:-:S04]  /*0d30*/  UIADD3 UR12, UPT, UPT, -UR6, 0x100000, URZ ;  /* 0x00100000060c7890 */ /* 0x008fc8000fffe1ff */
[----:B------:R-:W-:Y:S02]  /*0d40*/  USHF.L.U32 UR13, UR12, 0xb, URZ ;  /* 0x0000000b0c0d7899 */ /* 0x000fe400080006ff */
[----:B------:R-:W-:Y:S01]  /*0d50*/  USHF.L.U32 UR12, UR12, 0x1, URZ ;  /* 0x000000010c0c7899 */ /* 0x000fe200080006ff */
[----:B------:R-:W-:Y:S01]  /*0d60*/  ELECT P1, URZ, PT ;  /* 0x0000000000ff782f */ /* 0x000fe20003820000 */
[----:B------:R-:W2:Y:S10]  /*0d70*/  FENCE.VIEW.ASYNC.S ;  /* 0x00000000000073c6 */ /* 0x000eb40000000000 */
[----:B--2---:R4:W2:Y:S01]  /*0d80*/  SYNCS.EXCH.64 URZ, [UR8+0x140], UR12 ;  /* 0x0001400c08ff75b2 */ /* 0x0048a20008000100 */
[----:B------:R4:W3:Y:S01]  /*0d90*/  SYNCS.EXCH.64 URZ, [UR8+0x150], UR12 ;  /* 0x0001500c08ff75b2 */ /* 0x0008e20008000100 */
[----:B------:R4:W1:Y:S01]  /*0da0*/  SYNCS.EXCH.64 URZ, [UR8+0x148], UR12 ;  /* 0x0001480c08ff75b2 */ /* 0x0008620008000100 */
[----:B------:R4:W1:Y:S02]  /*0db0*/  SYNCS.EXCH.64 URZ, [UR8+0x158], UR12 ;  /* 0x0001580c08ff75b2 */ /* 0x0008640008000100 */
[----:B----4-:R-:W-:Y:S01]  /*0dc0*/  NOP ;  /* 0x0000000000007918 */ /* 0x010fe20000000000 */
.L_x_15:
[----:B------:R-:W-:Y:S01]  /*0dd0*/  VOTEU.ALL UP1, P0 ;  /* 0x0000000000ff7886 */ /* 0x000fe20000020000 */
[----:B--2---:R-:W2:Y:S01]  /*0de0*/  LDCU UR8, c[0x0][0x36c] ;  /* 0x00006d80ff0877ac */ /* 0x004ea20008000800 */
[----:B------:R-:W-:Y:S01]  /*0df0*/  NOP ;  /* 0x0000000000007918 */ /* 0x000fe20000000000 */
[----:B------:R-:W-:Y:S01]  /*0e00*/  LOP3.LUT R9, R187, 0x1f, RZ, 0xc0, !PT ;  /* 0x0000001fbb097812 */ /* 0x000fe200078ec0ff */
[----:B---3--:R-:W-:Y:S01]  /*0e10*/  UMOV UR12, 0x20 ;  /* 0x00000020000c7882 */ /* 0x008fe20000000000 */
[----:B------:R-:W-:Y:S01]  /*0e20*/  @!UP1 UMOV UR6, 0x400 ;  /* 0x0000040000069882 */ /* 0x000fe20000000000 */
[----:B------:R-:W-:-:S04]  /*0e30*/  @!UP1 UIADD3 UR12, UPT, UPT, -UR12, 0x100000, URZ ;  /* 0x001000000c0c9890 */ /* 0x000fc8000fffe1ff */
[----:B------:R-:W-:Y:S02]  /*0e40*/  @!UP1 USHF.L.U32 UR13, UR12, 0xb, URZ ;  /* 0x0000000b0c0d9899 */ /* 0x000fe400080006ff */
[----:B------:R-:W-:Y:S02]  /*0e50*/  @!UP1 USHF.L.U32 UR12, UR12, 0x1, URZ ;  /* 0x000000010c0c9899 */ /* 0x000fe400080006ff */
[----:B------:R-:W-:Y:S01]  /*0e60*/  @!UP1 ULEA UR6, UR37, UR6, 0x18 ;  /* 0x0000000625069291 */ /* 0x000fe2000f8ec0ff */
[----:B------:R-:W-:Y:S01]  /*0e70*/  VOTEU.ALL UP1, P0 ;  /* 0x0000000000ff7886 */ /* 0x000fe20000020000 */
[----:B------:R-:W-:Y:S01]  /*0e80*/  UISETP.NE.AND UP4, UPT, UR10, URZ, UPT ;  /* 0x000000ff0a00728c */ /* 0x000fe2000bf85270 */
[----:B------:R-:W3:Y:S09]  /*0e90*/  FENCE.VIEW.ASYNC.S ;  /* 0x00000000000073c6 */ /* 0x000ef20000000000 */
[----:B---3--:R3:W4:Y:S01]  /*0ea0*/  @!UP1 SYNCS.EXCH.64 URZ, [UR6+0x160], UR12 ;  /* 0x0001600c06ff95b2 */ /* 0x0087220008000100 */
[----:B--2---:R-:W-:-:S09]  /*0eb0*/  UISETP.EQ.U32.AND UP1, UPT, UR8, 0x1, UPT ;  /* 0x000000010800788c */ /* 0x004fd2000bf22070 */
[----:B------:R-:W-:Y:S05]  /*0ec0*/  BRA.U !UP1, `(.L_x_16) ;  /* 0x0000000109087547 */ /* 0x000fea000b800000 */
[----:B-1--4-:R-:W-:Y:S01]  /*0ed0*/  UCGABAR_ARV ;  /* 0x00000000000079c7 */ /* 0x012fe20008000000 */
[----:B------:R-:W-:Y:S05]  /*0ee0*/  BRA `(.L_x_17) ;  /* 0x0000000000047947 */ /* 0x000fea0003800000 */
.L_x_16:
[----:B-1--4-:R-:W-:Y:S01]  /*0ef0*/  NOP ;  /* 0x0000000000007918 */ /* 0x012fe20000000000 */
.L_x_17:
[----:B------:R-:W1:Y:S01]  /*0f00*/  S2R R15, SR_CTAID.Y ;  /* 0x00000000000f7919 */ /* 0x000e620000002600 */
[----:B------:R-:W-:-:S05]  /*0f10*/  CS2R.32 R169, SR_CgaSize ;  /* 0x0000000000a97805 */ /* 0x000fca0000008a00 */
[----:B------:R-:W-:-:S05]  /*0f20*/  IMAD R169, R169, -0xa0, RZ ;  /* 0xffffff60a9a97824 */ /* 0x000fca00078e02ff */
[----:B---3--:R-:W-:-:S14]  /*0f30*/  R2UR UR6, R169 ;  /* 0x00000000a90672ca */ /* 0x008fdc00000e0000 */
[----:B------:R-:W2:Y:S01]  /*0f40*/  LDCU UR6, c[0x0][UR6+0x2b4] ;  /* 0x00005680060677ac */ /* 0x000ea20008000800 */
[----:B------:R-:W-:-:S05]  /*0f50*/  CS2R.32 R0, SR_CgaSize ;  /* 0x0000000000007805 */ /* 0x000fca0000008a00 */
[----:B------:R-:W-:-:S06]  /*0f60*/  IMAD R0, R0, -0xa0, RZ ;  /* 0xffffff6000007824 */ /* 0x000fcc00078e02ff */
[----:B------:R-:W3:Y:S01]  /*0f70*/  LDC R0, c[0x0][R0+0x2a4] ;  /* 0x0000a90000007b82 */ /* 0x000ee20000000800 */
[----:B------:R-:W-:Y:S01]  /*0f80*/  PRMT R8, RZ, 0x7610, R8 ;  /* 0x00007610ff087816 */ /* 0x000fe20000000008 */
[----:B------:R-:W4:Y:S01]  /*0f90*/  S2R R10, SR_CTAID.X ;  /* 0x00000000000a7919 */ /* 0x000f220000002500 */
[----:B------:R-:W-:-:S05]  /*0fa0*/  CS2R.32 R169, SR_CgaSize ;  /* 0x0000000000a97805 */ /* 0x000fca0000008a00 */
[----:B------:R-:W-:-:S05]  /*0fb0*/  IMAD R169, R169, -0xa0, RZ ;  /* 0xffffff60a9a97824 */ /* 0x000fca00078e02ff */
[----:B------:R-:W-:-:S14]  /*0fc0*/  R2UR UR8, R169 ;  /* 0x00000000a90872ca */ /* 0x000fdc00000e0000 */
[----:B------:R-:W3:Y:S01]  /*0fd0*/  LDCU UR8, c[0x0][UR8+0x2b0] ;  /* 0x00005600080877ac */ /* 0x000ee20008000800 */
[----:B------:R-:W-:Y:S01]  /*0fe0*/  UISETP.NE.AND UP2, UPT, UR10, 0x2, UPT ;  /* 0x000000020a00788c */ /* 0x000fe2000bf45270 */
[----:B------:R-:W2:Y:S01]  /*0ff0*/  LDC R11, c[0x0][0xb24] ;  /* 0x0002c900ff0b7b82 */ /* 0x000ea20000000800 */
[----:B------:R-:W-:-:S05]  /*1000*/  CS2R.32 R2, SR_CgaSize ;  /* 0x0000000000027805 */ /* 0x000fca0000008a00 */
[----:B------:R-:W-:-:S06]  /*1010*/  IMAD R2, R2, -0xa0, RZ ;  /* 0xffffff6002027824 */ /* 0x000fcc00078e02ff */
[----:B------:R-:W3:Y:S08]  /*1020*/  LDC R2, c[0x0][R2+0x2a0] ;  /* 0x0000a80002027b82 */ /* 0x000ef00000000800 */
[----:B------:R-:W3:Y:S01]  /*1030*/  LDC R72, c[0x0][0xb24] ;  /* 0x0002c900ff487b82 */ /* 0x000ee20000000800 */
[----:B-1----:R-:W-:-:S07]  /*1040*/  I2FP.F32.U32 R168, R15 ;  /* 0x0000000f00a87245 */ /* 0x002fce0000201000 */
[----:B------:R-:W1:Y:S01]  /*1050*/  S2UR UR36, SR_CTAID.Z ;  /* 0x00000000002479c3 */ /* 0x000e620000002700 */
[----:B--2---:R-:W-:Y:S01]  /*1060*/  ISETP.GE.AND P0, PT, R11, 0x1, PT ;  /* 0x000000010b00780c */ /* 0x004fe20003f06270 */
[----:B----4-:R-:W-:Y:S01]  /*1070*/  IMAD.MOV.U32 R14, RZ, RZ, R10 ;  /* 0x000000ffff0e7224 */ /* 0x010fe200078e000a */
[----:B------:R-:W-:Y:S01]  /*1080*/  I2FP.F32.U32 R169, R10 ;  /* 0x0000000a00a97245 */ /* 0x000fe20000201000 */
[----:B------:R-:W-:Y:S01]  /*1090*/  FMUL R168, R168, UR6 ;  /* 0x00000006a8a87c20 */ /* 0x000fe20008400000 */
[----:B------:R-:W2:Y:S03]  /*10a0*/  LDCU UR6, c[0x0][0xb30] ;  /* 0x00016600ff0677ac */ /* 0x000ea60008000800 */
[----:B---3--:R-:W-:Y:S02]  /*10b0*/  FMUL R169, R169, UR8 ;  /* 0x00000008a9a97c20 */ /* 0x008fe40008400000 */
[----:B------:R-:W3:Y:S08]  /*10c0*/  F2I.U32.TRUNC.NTZ R168, R168 ;  /* 0x000000a800a87305 */ /* 0x000ef0000020f000 */
[----:B------:R-:W4:Y:S01]  /*10d0*/  F2I.U32.TRUNC.NTZ R169, R169 ;  /* 0x000000a900a97305 */ /* 0x000f22000020f000 */
[----:B--2---:R-:W-:Y:S01]  /*10e0*/  UISETP.NE.AND UP3, UPT, UR6, 0x1, UPT ;  /* 0x000000010600788c */ /* 0x004fe2000bf65270 */
[----:B---3--:R-:W-:-:S05]  /*10f0*/  IADD3 R168, PT, PT, -R168, RZ, RZ ;  /* 0x000000ffa8a87210 */ /* 0x008fca0007ffe1ff */
[----:B------:R-:W-:Y:S01]  /*1100*/  IMAD R168, R0, R168, R15 ;  /* 0x000000a800a87224 */ /* 0x000fe200078e020f */
[----:B------:R-:W-:Y:S01]  /*1110*/  PRMT R0, RZ, 0x7610, R0 ;  /* 0x00007610ff007816 */ /* 0x000fe20000000000 */
[----:B----4-:R-:W-:-:S04]  /*1120*/  IMAD.MOV R169, RZ, RZ, -R169 ;  /* 0x000000ffffa97224 */ /* 0x010fc800078e0aa9 */
[----:B------:R-:W-:Y:S01]  /*1130*/  IMAD R169, R2, R169, R10 ;  /* 0x000000a902a97224 */ /* 0x000fe200078e020a */
[----:B-1----:R-:W-:Y:S06]  /*1140*/  BRA.U UP4, `(.L_x_18) ;  /* 0x0000000104247547 */ /* 0x002fec000b800000 */
[----:B------:R-:W-:Y:S01]  /*1150*/  ISETP.NE.AND P1, PT, R168, RZ, PT ;  /* 0x000000ffa800720c */ /* 0x000fe20003f25270 */
[----:B------:R-:W-:Y:S01]  /*1160*/  IMAD.MOV.U32 R0, RZ, RZ, 0x3 ;  /* 0x00000003ff007424 */ /* 0x000fe200078e00ff */
[C---:B------:R-:W-:Y:S02]  /*1170*/  LOP3.LUT R2, R169.reuse, 0xfffffffe, RZ, 0xc0, !PT ;  /* 0xfffffffea9027812 */ /* 0x040fe400078ec0ff */
[----:B------:R-:W-:Y:S02]  /*1180*/  ISETP.LT.U32.OR P1, PT, R169, 0x2, !P1 ;  /* 0x00000002a900780c */ /* 0x000fe40004f21470 */
[----:B------:R-:W-:Y:S02]  /*1190*/  SHF.L.U32 R0, R0, R2, RZ ;  /* 0x0000000200007219 */ /* 0x000fe400000006ff */
[----:B------:R-:W-:Y:S02]  /*11a0*/  SEL R4, RZ, 0x1, !P1 ;  /* 0x00000001ff047807 */ /* 0x000fe40004800000 */
[----:B------:R-:W-:-:S05]  /*11b0*/  SEL R3, RZ, 0x2, !P1 ;  /* 0x00000002ff037807 */ /* 0x000fca0004800000 */
[----:B------:R-:W-:-:S05]  /*11c0*/  IMAD.IADD R3, R4, 0x1, R3 ;  /* 0x0000000104037824 */ /* 0x000fca00078e0203 */
[----:B------:R-:W-:Y:S02]  /*11d0*/  PRMT R8, R3, 0x7610, R8 ;  /* 0x0000761003087816 */ /* 0x000fe40000000008 */
.L_x_18:
[----:B------:R-:W-:Y:S05]  /*11e0*/  @!P0 BRA `(.L_x_19) ;  /* 0x0000000000b88947 */ /* 0x000fea0003800000 */
[----:B------:R-:W1:Y:S01]  /*11f0*/  LDC.64 R4, c[0x0][0xb18] ;  /* 0x0002c600ff047b82 */ /* 0x000e620000000a00 */
[----:B------:R-:W-:-:S07]  /*1200*/  ISETP.NE.AND P0, PT, R11, 0x1, PT ;  /* 0x000000010b00780c */ /* 0x000fce0003f05270 */
[----:B------:R-:W2:Y:S08]  /*1210*/  LDC R14, c[0x0][0xb0c] ;  /* 0x0002c300ff0e7b82 */ /* 0x000eb00000000800 */
[----:B------:R-:W3:Y:S08]  /*1220*/  LDC R16, c[0x0][0x370] ;  /* 0x0000dc00ff107b82 */ /* 0x000ef00000000800 */
[----:B------:R-:W4:Y:S01]  /*1230*/  LDC R13, c[0x0][0x374] ;  /* 0x0000dd00ff0d7b82 */ /* 0x000f220000000800 */
[----:B-1----:R-:W-:-:S07]  /*1240*/  ISETP.NE.AND P1, PT, R4, 0x1, PT ;  /* 0x000000010400780c */ /* 0x002fce0003f25270 */
[----:B------:R-:W3:Y:S01]  /*1250*/  LDC.64 R6, c[0x0][0xb10] ;  /* 0x0002c400ff067b82 */ /* 0x000ee20000000a00 */
[----:B--2---:R-:W-:-:S07]  /*1260*/  ISETP.NE.AND P2, PT, R14, 0x1, PT ;  /* 0x000000010e00780c */ /* 0x004fce0003f45270 */
[----:B------:R-:W1:Y:S08]  /*1270*/  LDC R12, c[0x0][0xb20] ;  /* 0x0002c800ff0c7b82 */ /* 0x000e700000000800 */
[----:B------:R-:W2:Y:S01]  /*1280*/  LDC.64 R2, c[0x0][0xb28] ;  /* 0x0002ca00ff027b82 */ /* 0x000ea20000000a00 */
[----:B----4-:R-:W-:-:S04]  /*1290*/  IMAD.HI.U32 R17, R13, R5, RZ ;  /* 0x000000050d117227 */ /* 0x010fc800078e00ff */
[----:B------:R-:W-:-:S04]  /*12a0*/  IMAD.HI.U32 R5, R15, R5, RZ ;  /* 0x000000050f057227 */ /* 0x000fc800078e00ff */
[----:B---3--:R-:W-:-:S05]  /*12b0*/  IMAD.HI.U32 R18, R16, R6, RZ ;  /* 0x0000000610127227 */ /* 0x008fca00078e00ff */
[-C--:B------:R-:W-:Y:S01]  /*12c0*/  @P2 SHF.R.U32.HI R16, RZ, R7.reuse, R18 ;  /* 0x00000007ff102219 */ /* 0x080fe20000011612 */
[C---:B------:R-:W-:Y:S01]  /*12d0*/  IMAD.HI.U32 R18, R10.reuse, R6, RZ ;  /* 0x000000060a127227 */ /* 0x040fe200078e00ff */
[-C--:B-1----:R-:W-:Y:S02]  /*12e0*/  @P1 SHF.R.U32.HI R13, RZ, R12.reuse, R17 ;  /* 0x0000000cff0d1219 */ /* 0x082fe40000011611 */
[----:B------:R-:W-:Y:S02]  /*12f0*/  SHF.R.U32.HI R5, RZ, R12, R5 ;  /* 0x0000000cff057219 */ /* 0x000fe40000011605 */
[----:B------:R-:W-:Y:S02]  /*1300*/  SHF.R.U32.HI R18, RZ, R7, R18 ;  /* 0x00000007ff127219 */ /* 0x000fe40000011612 */
[----:B------:R-:W-:Y:S01]  /*1310*/  SEL R5, R15, R5, !P1 ;  /* 0x000000050f057207 */ /* 0x000fe20004800000 */
[----:B--2---:R-:W-:Y:S01]  /*1320*/  IMAD.HI.U32 R17, R13, R2, RZ ;  /* 0x000000020d117227 */ /* 0x004fe200078e00ff */
[----:B------:R-:W-:-:S03]  /*1330*/  SEL R18, R10, R18, !P2 ;  /* 0x000000120a127207 */ /* 0x000fc60005000000 */
[----:B------:R-:W-:Y:S01]  /*1340*/  IMAD.HI.U32 R6, R16, R2, RZ ;  /* 0x0000000210067227 */ /* 0x000fe200078e00ff */
[----:B------:R-:W-:-:S04]  /*1350*/  @P0 SHF.R.U32.HI R13, RZ, R3, R17 ;  /* 0x00000003ff0d0219 */ /* 0x000fc80000011611 */
[----:B------:R-:W-:Y:S01]  /*1360*/  @P0 SHF.R.U32.HI R16, RZ, R3, R6 ;  /* 0x00000003ff100219 */ /* 0x000fe20000011606 */
[----:B------:R-:W-:-:S04]  /*1370*/  IMAD R13, R13, R11, RZ ;  /* 0x0000000b0d0d7224 */ /* 0x000fc800078e02ff */
[----:B------:R-:W-:Y:S01]  /*1380*/  IMAD R6, R16, R11, RZ ;  /* 0x0000000b10067224 */ /* 0x000fe200078e02ff */
[----:B------:R-:W-:-:S04]  /*1390*/  ISETP.GE.AND P1, PT, R5, R13, PT ;  /* 0x0000000d0500720c */ /* 0x000fc80003f26270 */
[----:B------:R-:W-:Y:S01]  /*13a0*/  ISETP.GE.OR P1, PT, R18, R6, P1 ;  /* 0x000000061200720c */ /* 0x000fe20000f26670 */
[----:B------:R-:W-:-:S05]  /*13b0*/  IMAD.HI.U32 R6, R5, R2, RZ ;  /* 0x0000000205067227 */ /* 0x000fca00078e00ff */
[----:B------:R-:W-:-:S04]  /*13c0*/  SHF.R.U32.HI R6, RZ, R3, R6 ;  /* 0x00000003ff067219 */ /* 0x000fc80000011606 */
[----:B------:R-:W-:-:S03]  /*13d0*/  SEL R6, R5, R6, !P0 ;  /* 0x0000000605067207 */ /* 0x000fc60004000000 */
[----:B------:R-:W-:Y:S01]  /*13e0*/  @!P1 IMAD.HI.U32 R7, R18, R2, RZ ;  /* 0x0000000212079227 */ /* 0x000fe200078e00ff */
[----:B------:R-:W-:-:S04]  /*13f0*/  IADD3 R2, PT, PT, -R6, RZ, RZ ;  /* 0x000000ff06027210 */ /* 0x000fc80007ffe1ff */
[----:B------:R-:W-:Y:S01]  /*1400*/  @!P1 SHF.R.U32.HI R3, RZ, R3, R7 ;  /* 0x00000003ff039219 */ /* 0x000fe20000011607 */
[----:B------:R-:W-:Y:S01]  /*1410*/  IMAD R2, R11, R2, R5 ;  /* 0x000000020b027224 */ /* 0x000fe200078e0205 */
[----:B------:R-:W-:Y:S02]  /*1420*/  IADD3 R7, PT, PT, -R5, RZ, RZ ;  /* 0x000000ff05077210 */ /* 0x000fe40007ffe1ff */
[----:B------:R-:W-:-:S03]  /*1430*/  @!P1 SEL R3, R18, R3, !P0 ;  /* 0x0000000312039207 */ /* 0x000fc60004000000 */
[----:B------:R-:W-:Y:S02]  /*1440*/  IMAD R7, R4, R7, R15 ;  /* 0x0000000704077224 */ /* 0x000fe400078e020f */
[--C-:B------:R-:W-:Y:S02]  /*1450*/  @!P1 IMAD.IADD R6, R6, 0x1, -R3.reuse ;  /* 0x0000000106069824 */ /* 0x100fe400078e0a03 */
[----:B------:R-:W-:Y:S01]  /*1460*/  @!P1 IMAD R3, R2, R16, R3 ;  /* 0x0000001002039224 */ /* 0x000fe200078e0203 */
[----:B------:R-:W-:Y:S01]  /*1470*/  IADD3 R2, PT, PT, -R18, RZ, RZ ;  /* 0x000000ff12027210 */ /* 0x000fe20007ffe1ff */
[----:B------:R-:W-:Y:S02]  /*1480*/  @!P1 IMAD R5, R6, R11, R18 ;  /* 0x0000000b06059224 */ /* 0x000fe400078e0212 */
[----:B------:R-:W-:Y:S02]  /*1490*/  @!P1 IMAD.MOV.U32 R18, RZ, RZ, R3 ;  /* 0x000000ffff129224 */ /* 0x000fe400078e0003 */
[----:B------:R-:W-:-:S02]  /*14a0*/  IMAD R2, R14, R2, R10 ;  /* 0x000000020e027224 */ /* 0x000fc400078e020a */
[----:B------:R-:W-:Y:S02]  /*14b0*/  IMAD R15, R5, R4, R7 ;  /* 0x00000004050f7224 */ /* 0x000fe400078e0207 */
[----:B------:R-:W-:Y:S02]  /*14c0*/  IMAD R14, R18, R14, R2 ;  /* 0x0000000e120e7224 */ /* 0x000fe400078e0202 */
.L_x_19:
[----:B------:R-:W-:Y:S05]  /*14d0*/  BRA.U UP3, `(.L_x_20) ;  /* 0x0000000103407547 */ /* 0x000fea000b800000 */
[----:B------:R-:W1:Y:S08]  /*14e0*/  LDC.64 R4, c[0x0][0xb10] ;  /* 0x0002c400ff047b82 */ /* 0x000e700000000a00 */
[----:B------:R-:W2:Y:S08]  /*14f0*/  LDC.64 R2, c[0x0][0xb18] ;  /* 0x0002c600ff027b82 */ /* 0x000eb00000000a00 */
[----:B------:R-:W3:Y:S08]  /*1500*/  LDC R6, c[0x0][0xb20] ;  /* 0x0002c800ff067b82 */ /* 0x000ef00000000800 */
[----:B------:R-:W4:Y:S01]  /*1510*/  LDC R7, c[0x0][0xb0c] ;  /* 0x0002c300ff077b82 */ /* 0x000f220000000800 */
[----:B-1----:R-:W-:-:S05]  /*1520*/  IMAD.HI.U32 R4, R14, R4, RZ ;  /* 0x000000040e047227 */ /* 0x002fca00078e00ff */
[----:B------:R-:W-:Y:S01]  /*1530*/  SHF.R.U32.HI R4, RZ, R5, R4 ;  /* 0x00000005ff047219 */ /* 0x000fe20000011604 */
[----:B--2---:R-:W-:Y:S01]  /*1540*/  IMAD.HI.U32 R3, R15, R3, RZ ;  /* 0x000000030f037227 */ /* 0x004fe200078e00ff */
[----:B------:R-:W-:-:S04]  /*1550*/  ISETP.NE.AND P0, PT, R2, 0x1, PT ;  /* 0x000000010200780c */ /* 0x000fc80003f05270 */
[----:B---3--:R-:W-:-:S04]  /*1560*/  SHF.R.U32.HI R3, RZ, R6, R3 ;  /* 0x00000006ff037219 */ /* 0x008fc80000011603 */
[----:B------:R-:W-:Y:S02]  /*1570*/  SEL R3, R15, R3, !P0 ;  /* 0x000000030f037207 */ /* 0x000fe40004000000 */
[----:B----4-:R-:W-:-:S04]  /*1580*/  ISETP.NE.AND P1, PT, R7, 0x1, PT ;  /* 0x000000010700780c */ /* 0x010fc80003f25270 */
[----:B------:R-:W-:-:S05]  /*1590*/  SEL R5, R14, R4, !P1 ;  /* 0x000000040e057207 */ /* 0x000fca0004800000 */
[----:B------:R-:W-:Y:S02]  /*15a0*/  IMAD.IADD R4, R3, 0x1, -R5 ;  /* 0x0000000103047824 */ /* 0x000fe400078e0a05 */
[----:B------:R-:W-:Y:S02]  /*15b0*/  IMAD.IADD R3, R5, 0x1, -R3 ;  /* 0x0000000105037824 */ /* 0x000fe400078e0a03 */
[----:B------:R-:W-:Y:S02]  /*15c0*/  IMAD R14, R4, R7, R14 ;  /* 0x00000007040e7224 */ /* 0x000fe400078e020e */
[----:B------:R-:W-:Y:S02]  /*15d0*/  IMAD R15, R3, R2, R15 ;  /* 0x00000002030f7224 */ /* 0x000fe400078e020f */
.L_x_20:
[----:B------:R-:W-:Y:S05]  /*15e0*/  BRA.U !UP1, `(.L_x_21) ;  /* 0x00000001090c7547 */ /* 0x000fea000b800000 */
[----:B------:R-:W-:Y:S01]  /*15f0*/  UCGABAR_WAIT ;  /* 0x0000000000007dc7 */ /* 0x000fe20008000000 */
[----:B------:R-:W-:Y:S01]  /*1600*/  CCTL.IVALL ;  /* 0x00000000ff00798f */ /* 0x000fe20002000000 */
[----:B------:R-:W-:Y:S05]  /*1610*/  BRA `(.L_x_22) ;  /* 0x0000000000047947 */ /* 0x000fea0003800000 */
.L_x_21:
[----:B------:R-:W-:Y:S06]  /*1620*/  BAR.SYNC.DEFER_BLOCKING 0x0 ;  /* 0x0000000000007b1d */ /* 0x000fec0000010000 */
.L_x_22:
[----:B------:R-:W-:Y:S05]  /*1630*/  BRA.U UP2, `(.L_x_23) ;  /* 0x0000001502a07547 */ /* 0x000fea000b800000 */
[----:B------:R-:W1:Y:S01]  /*1640*/  LDCU UR15, c[0x0][0x38c] ;  /* 0x00007180ff0f77ac */ /* 0x000e620008000800 */
[----:B------:R-:W2:Y:S01]  /*1650*/  LDC R8, c[0x0][0x370] ;  /* 0x0000dc00ff087b82 */ /* 0x000ea20000000800 */
[----:B------:R-:W-:Y:S01]  /*1660*/  IMAD.SHL.U32 R18, R10, 0x80, RZ ;  /* 0x000000800a127824 */ /* 0x000fe200078e00ff */
[----:B------:R-:W-:Y:S01]  /*1670*/  PLOP3.LUT P1, PT, PT, PT, UP5, 0x80, 0x8 ;  /* 0x000000000008781c */ /* 0x000fe20003f2f058 */
[----:B------:R-:W-:Y:S01]  /*1680*/  UISETP.NE.AND UP1, UPT, UR10, URZ, UPT ;  /* 0x000000ff0a00728c */ /* 0x000fe2000bf25270 */
[----:B------:R-:W-:Y:S01]  /*1690*/  ISETP.NE.AND P4, PT, R9, RZ, P5 ;  /* 0x000000ff0900720c */ /* 0x000fe20002f85270 */
[----:B------:R-:W-:Y:S01]  /*16a0*/  IMAD.MOV.U32 R17, RZ, RZ, 0x1 ;  /* 0x00000001ff117424 */ /* 0x000fe200078e00ff */
[----:B------:R-:W-:Y:S01]  /*16b0*/  PLOP3.LUT P1, PT, P1, PT, PT, 0x8, 0x80 ;  /* 0x000000000080781c */ /* 0x000fe20000f2e170 */
[----:B------:R-:W-:Y:S01]  /*16c0*/  IMAD.MOV.U32 R16, RZ, RZ, RZ ;  /* 0x000000ffff107224 */ /* 0x000fe200078e00ff */
[----:B------:R-:W3:Y:S01]  /*16d0*/  LDC R0, c[0x0][0x374] ;  /* 0x0000dd00ff007b82 */ /* 0x000ee20000000800 */
[----:B------:R-:W-:Y:S01]  /*16e0*/  CS2R R12, SRZ ;  /* 0x00000000000c7805 */ /* 0x000fe2000001ff00 */
[----:B------:R-:W-:Y:S01]  /*16f0*/  IMAD.MOV.U32 R11, RZ, RZ, 0x1 ;  /* 0x00000001ff0b7424 */ /* 0x000fe200078e00ff */
[----:B------:R-:W-:Y:S01]  /*1700*/  LOP3.LUT R18, R18, 0x80, RZ, 0xc0, !PT ;  /* 0x0000008012127812 */ /* 0x000fe200078ec0ff */
[----:B------:R-:W4:Y:S01]  /*1710*/  LDCU.64 UR24, c[0x0][0x348] ;  /* 0x00006900ff1877ac */ /* 0x000f220008000a00 */
[----:B------:R-:W-:-:S02]  /*1720*/  USEL UR7, UR7, 0x2, UP1 ;  /* 0x0000000207077887 */ /* 0x000fc40008800000 */
[----:B-1----:R-:W-:Y:S01]  /*1730*/  UIADD3 UR4, UPT, UPT, UR15, 0x3f, URZ ;  /* 0x0000003f0f047890 */ /* 0x002fe2000fffe0ff */
[----:B------:R-:W-:-:S03]  /*1740*/  UMOV UR13, URZ ;  /* 0x000000ff000d7c82 */ /* 0x000fc60008000000 */
[----:B------:R-:W-:-:S04]  /*1750*/  USHF.R.S32.HI UR22, URZ, 0x1f, UR4 ;  /* 0x0000001fff167899 */ /* 0x000fc80008011404 */
[----:B------:R-:W-:Y:S02]  /*1760*/  ULEA.HI UR22, UR22, UR4, URZ, 0x6 ;  /* 0x0000000416167291 */ /* 0x000fe4000f8f30ff */
[----:B------:R-:W-:Y:S02]  /*1770*/  UIADD3 UR4, UPT, UPT, UR15, -0x1, URZ ;  /* 0xffffffff0f047890 */ /* 0x000fe4000fffe0ff */
[----:B------:R-:W-:Y:S02]  /*1780*/  USHF.R.S32.HI UR22, URZ, 0x6, UR22 ;  /* 0x00000006ff167899 */ /* 0x000fe40008011416 */
[----:B------:R-:W-:Y:S02]  /*1790*/  UISETP.GE.U32.AND UP2, UPT, UR4, -0x7f, UPT ;  /* 0xffffff810400788c */ /* 0x000fe4000bf46070 */
[----:B------:R-:W-:Y:S02]  /*17a0*/  UISETP.LT.U32.AND UP0, UPT, UR22, 0xb, UPT ;  /* 0x0000000b1600788c */ /* 0x000fe4000bf01070 */
[----:B------:R-:W-:-:S02]  /*17b0*/  UIADD3 UR15, UPT, UPT, UR15, 0x7e, URZ ;  /* 0x0000007e0f0f7890 */ /* 0x000fc4000fffe0ff */
[----:B------:R-:W-:-:S04]  /*17c0*/  USEL UR21, UR22, 0xb, UP0 ;  /* 0x0000000b16157887 */ /* 0x000fc80008000000 */
[----:B------:R-:W-:Y:S02]  /*17d0*/  UIADD3 UR6, UPT, UPT, UR21, -0x1, URZ ;  /* 0xffffffff15067890 */ /* 0x000fe4000fffe0ff */
[----:B------:R-:W-:Y:S02]  /*17e0*/  @UP2 UIADD3 UR6, UPT, UPT, UR21, URZ, URZ ;  /* 0x000000ff15062290 */ /* 0x000fe4000fffe0ff */
[----:B------:R-:W-:Y:S02]  /*17f0*/  UIADD3 UR14, UPT, UPT, UR22, -UR21, URZ ;  /* 0x80000015160e7290 */ /* 0x000fe4000fffe0ff */
[----:B------:R-:W-:Y:S02]  /*1800*/  UIADD3 UR5, UPT, UPT, UR6, 0x1, URZ ;  /* 0x0000000106057890 */ /* 0x000fe4000fffe0ff */
[----:B--2-4-:R-:W-:-:S12]  /*1810*/  UIADD3 UR6, UPT, UPT, -UR6, URZ, URZ ;  /* 0x000000ff06067290 */ /* 0x014fd8000fffe1ff */
.L_x_43:
[----:B------:R-:W-:Y:S01]  /*1820*/  UISETP.NE.AND UP0, UPT, UR37, URZ, UPT ;  /* 0x000000ff2500728c */ /* 0x000fe2000bf05270 */
[----:B------:R-:W1:Y:S08]  /*1830*/  S2UR UR37, SR_CgaCtaId ;  /* 0x00000000002579c3 */ /* 0x000e700000008800 */
[----:B------:R-:W-:Y:S05]  /*1840*/  BRA.U UP0, `(.L_x_24) ;  /* 0x0000000100347547 */ /* 0x000fea000b800000 */
[----:B------:R-:W2:Y:S01]  /*1850*/  S2R R2, SR_CgaCtaId ;  /* 0x0000000000027919 */ /* 0x000ea20000008800 */
[----:B------:R-:W-:-:S04]  /*1860*/  MOV R3, 0x400 ;  /* 0x0000040000037802 */ /* 0x000fc80000000f00 */
[----:B--2---:R-:W-:Y:S02]  /*1870*/  LEA R2, R2, R3, 0x18 ;  /* 0x0000000302027211 */ /* 0x004fe400078ec0ff */
[----:B------:R-:W-:-:S03]  /*1880*/  SHF.L.U32 R3, R11, 0x1f, RZ ;  /* 0x0000001f0b037819 */ /* 0x000fc600000006ff */
[----:B------:R-:W-:-:S04]  /*1890*/  IMAD R2, R12, 0x8, R2 ;  /* 0x000000080c027824 */ /* 0x000fc800078e0202 */
[----:B------:R-:W2:Y:S02]  /*18a0*/  SYNCS.PHASECHK.TRANS64.TRYWAIT P0, [R2+URZ+0x150], R3 ;  /* 0x00015003020075a7 */ /* 0x000ea400080011ff */
[----:B--2---:R-:W-:Y:S05]  /*18b0*/  @!P0 BRA `(.L_x_25) ;  /* 0x000000a4000c8947 */ /* 0x004fea0003800000 */
.L_x_153:
[----:B------:R-:W-:Y:S01]  /*18c0*/  VIADD R12, R12, 0x1 ;  /* 0x000000010c0c7836 */ /* 0x000fe20000000000 */
[----:B------:R2:W-:Y:S04]  /*18d0*/  SYNCS.ARRIVE.TRANS64.A1T0 RZ, [R2+URZ+0x140], RZ ;  /* 0x000140ff02ff79a7 */ /* 0x0005e800081000ff */
[----:B------:R-:W-:-:S04]  /*18e0*/  ISETP.NE.AND P0, PT, R12, 0x2, PT ;  /* 0x000000020c00780c */ /* 0x000fc80003f05270 */
[----:B------:R-:W-:Y:S02]  /*18f0*/  SEL R12, R12, RZ, P0 ;  /* 0x000000ff0c0c7207 */ /* 0x000fe40000000000 */
[----:B--2---:R-:W-:-:S04]  /*1900*/  SEL R2, RZ, 0x1, P0 ;  /* 0x00000001ff027807 */ /* 0x004fc80000000000 */
[----:B------:R-:W-:-:S07]  /*1910*/  LOP3.LUT R11, R11, R2, RZ, 0x3c, !PT ;  /* 0x000000020b0b7212 */ /* 0x000fce00078e3cff */
.L_x_24:
[----:B------:R-:W-:Y:S01]  /*1920*/  UMOV UR4, 0x400 ;  /* 0x0000040000047882 */ /* 0x000fe20000000000 */
[----:B------:R-:W-:Y:S01]  /*1930*/  SHF.L.U32 R2, R17, 0x1f, RZ ;  /* 0x0000001f11027819 */ /* 0x000fe200000006ff */
[----:B-1----:R-:W-:Y:S01]  /*1940*/  ULEA UR4, UR37, UR4, 0x18 ;  /* 0x0000000425047291 */ /* 0x002fe2000f8ec0ff */
[C---:B------:R-:W-:Y:S01]  /*1950*/  R2UR UR9, R18.reuse ;  /* 0x00000000120972ca */ /* 0x040fe200000e0000 */
[----:B------:R-:W-:Y:S01]  /*1960*/  UISETP.GE.U32.AND UP0, UPT, UR15, 0x7f, UPT ;  /* 0x0000007f0f00788c */ /* 0x000fe2000bf06070 */
[----:B------:R-:W-:Y:S01]  /*1970*/  R2UR UR11, R18 ;  /* 0x00000000120b72ca */ /* 0x000fe200000e0000 */
[----:B------:R-:W-:Y:S01]  /*1980*/  ULEA UR8, UR13, UR4, 0x3 ;  /* 0x000000040d087291 */ /* 0x000fe2000f8e18ff */
[----:B------:R-:W-:-:S08]  /*1990*/  UMOV UR23, URZ ;  /* 0x000000ff00177c82 */ /* 0x000fd00008000000 */
[----:B------:R1:W2:Y:S01]  /*19a0*/  SYNCS.PHASECHK.TRANS64.TRYWAIT P0, [UR8+0x58], R2 ;  /* 0x00005802ff0075a7 */ /* 0x0002a20008001108 */
[----:B------:R-:W-:-:S13]  /*19b0*/  R2UR UR8, R15 ;  /* 0x000000000f0872ca */ /* 0x000fda00000e0000 */
[----:B------:R-:W-:Y:S01]  /*19c0*/  ULEA UR11, UR8, UR11, 0x8 ;  /* 0x0000000b080b7291 */ /* 0x000fe2000f8e40ff */
[----:B-1----:R-:W-:-:S05]  /*19d0*/  LEA.HI R2, R14, R14, RZ, 0x1 ;  /* 0x0000000e0e027211 */ /* 0x002fca00078f08ff */
[----:B------:R-:W-:-:S05]  /*19e0*/  IMAD.SHL.U32 R2, R2, 0x80, RZ ;  /* 0x0000008002027824 */ /* 0x000fca00078e00ff */
[----:B------:R-:W-:-:S13]  /*19f0*/  R2UR UR35, R2 ;  /* 0x00000000022372ca */ /* 0x000fda00000e0000 */
[----:B------:R-:W-:Y:S01]  /*1a00*/  ULOP3.LUT UR35, UR9, 0xffffff00, UR35, 0xf8, !UPT ;  /* 0xffffff0009237892 */ /* 0x000fe2000f8ef823 */
[----:B------:R-:W-:Y:S11]  /*1a10*/  BRA.U !UP0, `(.L_x_26) ;  /* 0x0000000108bc7547 */ /* 0x000ff6000b800000 */
[----:B------:R-:W-:Y:S01]  /*1a20*/  UMOV UR16, UR6 ;  /* 0x0000000600107c82 */ /* 0x000fe20008000000 */
[----:B------:R-:W-:Y:S01]  /*1a30*/  UMOV UR17, UR13 ;  /* 0x0000000d00117c82 */ /* 0x000fe20008000000 */
[----:B------:R-:W-:-:S05]  /*1a40*/  UMOV UR34, URZ ;  /* 0x000000ff00227c82 */ /* 0x000fca0008000000 */
.L_x_32:
[----:B------:R-:W-:Y:S01]  /*1a50*/  ULEA UR33, UR17, UR4, 0x3 ;  /* 0x0000000411217291 */ /* 0x000fe2000f8e18ff */
[----:B------:R-:W-:Y:S01]  /*1a60*/  @P5 MOV R3, 0x8000 ;  /* 0x0000800000035802 */ /* 0x000fe20000000f00 */
[----:B-12-4-:R-:W-:Y:S10]  /*1a70*/  @P0 BRA `(.L_x_27) ;  /* 0x00000000000c0947 */ /* 0x016ff40003800000 */
[----:B------:R-:W-:-:S04]  /*1a80*/  SHF.L.U32 R4, R17, 0x1f, RZ ;  /* 0x0000001f11047819 */ /* 0x000fc800000006ff */
[----:B------:R-:W1:Y:S02]  /*1a90*/  SYNCS.PHASECHK.TRANS64.TRYWAIT P0, [UR33+0x58], R4 ;  /* 0x00005804ff0075a7 */ /* 0x000e640008001121 */
[----:B-1----:R-:W-:Y:S05]  /*1aa0*/  @!P0 BRA `(.L_x_28) ;  /* 0x000000a000a48947 */ /* 0x002fea0003800000 */
.L_x_27:
[----:B------:R2:W-:Y:S01]  /*1ab0*/  @P5 SYNCS.ARRIVE.TRANS64 RZ, [UR33], R3 ;  /* 0x00000003ffff59a7 */ /* 0x0005e20008000021 */
[----:B------:R-:W-:Y:S02]  /*1ac0*/  ULOP3.LUT UR8, UR7, 0x2, URZ, 0xfc, !UPT ;  /* 0x0000000207087892 */ /* 0x000fe4000f8efcff */
[----:B------:R-:W-:Y:S02]  /*1ad0*/  UIADD3 UR16, UPT, UPT, UR16, 0x1, URZ ;  /* 0x0000000110107890 */ /* 0x000fe4000fffe0ff */
[----:B------:R-:W-:Y:S02]  /*1ae0*/  UISETP.NE.AND UP0, UPT, UR8, 0x2, UPT ;  /* 0x000000020800788c */ /* 0x000fe4000bf05270 */
[----:B------:R-:W-:-:S07]  /*1af0*/  UISETP.NE.AND UP2, UPT, UR16, 0x1, UPT ;  /* 0x000000011000788c */ /* 0x000fce000bf45270 */
[----:B------:R-:W-:Y:S05]  /*1b00*/  BRA.U UP0, `(.L_x_29) ;  /* 0x0000000100047547 */ /* 0x000fea000b800000 */
[----:B------:R-:W-:Y:S05]  /*1b10*/  BPT.TRAP 0x1 ;  /* 0x000000040000795c */ /* 0x000fea0000300000 */
.L_x_29:
[----:B------:R-:W-:Y:S04]  /*1b20*/  BSSY.RECONVERGENT B0, `(.L_x_30) ;  /* 0x0000003000007945 */ /* 0x000fe80003800200 */
[----:B------:R-:W-:Y:S05]  /*1b30*/  @!P4 BRA `(.L_x_31) ;  /* 0x000000000004c947 */ /* 0x000fea0003800000 */
[----:B------:R-:W-:Y:S05]  /*1b40*/  BPT.TRAP 0x1 ;  /* 0x000000040000795c */ /* 0x000fea0000300000 */
.L_x_31:
[----:B------:R-:W-:Y:S05]  /*1b50*/  BSYNC.RECONVERGENT B0 ;  /* 0x0000000000007941 */ /* 0x000fea0003800200 */
.L_x_30:
[----:B------:R-:W-:Y:S02]  /*1b60*/  UIADD3 UR13, UPT, UPT, UR17, 0x1, URZ ;  /* 0x00000001110d7890 */ /* 0x000fe4000fffe0ff */
[----:B------:R-:W-:Y:S02]  /*1b70*/  UIADD3 UR28, UP1, UPT, UR24, 0x80, URZ ;  /* 0x00000080181c7890 */ /* 0x000fe4000ff3e0ff */
[----:B------:R-:W-:Y:S02]  /*1b80*/  UISETP.NE.AND UP0, UPT, UR13, 0xb, UPT ;  /* 0x0000000b0d00788c */ /* 0x000fe4000bf05270 */
[----:B------:R-:W-:Y:S02]  /*1b90*/  ULOP3.LUT UR33, UR33, 0xfefffff8, URZ, 0xc0, !UPT ;  /* 0xfefffff821217892 */ /* 0x000fe4000f8ec0ff */
[----:B------:R-:W-:Y:S02]  /*1ba0*/  USEL UR9, URZ, 0x1, UP0 ;  /* 0x00000001ff097887 */ /* 0x000fe40008000000 */
[----:B------:R-:W-:-:S02]  /*1bb0*/  USEL UR13, UR13, URZ, UP0 ;  /* 0x000000ff0d0d7287 */ /* 0x000fc40008000000 */
[----:B------:R-:W-:Y:S02]  /*1bc0*/  UIADD3 UR26, UP0, UPT, UR24, 0x180, URZ ;  /* 0x00000180181a7890 */ /* 0x000fe4000ff1e0ff */
[----:B------:R-:W-:Y:S01]  /*1bd0*/  ULEA UR8, UR13, UR4, 0x3 ;  /* 0x000000040d087291 */ /* 0x000fe2000f8e18ff */
[----:B------:R-:W-:Y:S01]  /*1be0*/  LOP3.LUT R17, R17, UR9, RZ, 0x3c, !PT ;  /* 0x0000000911117c12 */ /* 0x000fe2000f8e3cff */
[----:B------:R-:W-:Y:S02]  /*1bf0*/  UIADD3.X UR29, UPT, UPT, URZ, UR25, URZ, UP1, !UPT ;  /* 0x00000019ff1d7290 */ /* 0x000fe40008ffe4ff */
[----:B------:R-:W-:Y:S01]  /*1c00*/  UIADD3.X UR27, UPT, UPT, URZ, UR25, URZ, UP0, !UPT ;  /* 0x00000019ff1b7290 */ /* 0x000fe200087fe4ff */
[----:B-1----:R-:W-:Y:S01]  /*1c10*/  SHF.L.U32 R2, R17, 0x1f, RZ ;  /* 0x0000001f11027819 */ /* 0x002fe200000006ff */
[----:B------:R-:W-:Y:S01]  /*1c20*/  UMOV UR18, 0x0 ;  /* 0x0000000000127882 */ /* 0x000fe20000000000 */
[----:B------:R-:W-:Y:S01]  /*1c30*/  UMOV UR19, 0x10000000 ;  /* 0x1000000000137882 */ /* 0x000fe20000000000 */
[----:B------:R-:W-:Y:S01]  /*1c40*/  UMOV UR10, UR34 ;  /* 0x00000022000a7c82 */ /* 0x000fe20008000000 */
[----:B------:R1:W4:Y:S01]  /*1c50*/  SYNCS.PHASECHK.TRANS64.TRYWAIT P0, [UR8+0x58], R2 ;  /* 0x00005802ff0075a7 */ /* 0x0003220008001108 */
[----:B------:R-:W-:Y:S01]  /*1c60*/  ULEA UR8, UR17, UR4, 0xd ;  /* 0x0000000411087291 */ /* 0x000fe2000f8e68ff */
[----:B------:R-:W-:Y:S01]  /*1c70*/  UMOV UR12, UR36 ;  /* 0x00000024000c7c82 */ /* 0x000fe20008000000 */
[----:B------:R-:W-:-:S02]  /*1c80*/  UMOV UR9, UR33 ;  /* 0x0000002100097c82 */ /* 0x000fc40008000000 */
[----:B------:R-:W-:Y:S02]  /*1c90*/  UIADD3 UR32, UPT, UPT, UR8, 0xc400, URZ ;  /* 0x0000c40008207890 */ /* 0x000fe4000fffe0ff */
[----:B------:R-:W-:Y:S01]  /*1ca0*/  UIADD3 UR8, UPT, UPT, UR8, 0x22400, URZ ;  /* 0x0002240008087890 */ /* 0x000fe2000fffe0ff */
[----:B------:R-:W-:Y:S01]  /*1cb0*/  UMOV UR23, UR5 ;  /* 0x0000000500177c82 */ /* 0x000fe20008000000 */
[----:B------:R-:W-:-:S05]  /*1cc0*/  UMOV UR17, UR13 ;  /* 0x0000000d00117c82 */ /* 0x000fca0008000000 */
[----:B------:R2:W-:Y:S02]  /*1cd0*/  UTMALDG.3D.2CTA [UR32], [UR28], desc[UR18] ;  /* 0x000012201c0075b4 */ /* 0x0005e40008211000 */
[----:B------:R1:W-:Y:S01]  /*1ce0*/  UTMALDG.3D.2CTA [UR8], [UR26], desc[UR18] ;  /* 0x000012081a0075b4 */ /* 0x0003e20008211000 */
[----:B--2---:R-:W-:Y:S01]  /*1cf0*/  UIADD3 UR34, UPT, UPT, UR34, 0x40, URZ ;  /* 0x0000004022227890 */ /* 0x004fe2000fffe0ff */
[----:B------:R-:W-:Y:S11]  /*1d00*/  BRA.U UP2, `(.L_x_32) ;  /* 0xfffffffd02507547 */ /* 0x000ff6000b83ffff */
.L_x_26:
[----:B-1----:R-:W-:Y:S01]  /*1d10*/  ULEA UR8, UR13, UR4, 0x3 ;  /* 0x000000040d087291 */ /* 0x002fe2000f8e18ff */
[----:B------:R-:W-:Y:S01]  /*1d20*/  SHF.L.U32 R2, R17, 0x1f, RZ ;  /* 0x0000001f11027819 */ /* 0x000fe200000006ff */
[----:B------:R-:W-:Y:S01]  /*1d30*/  @!P1 SYNCS.ARRIVE.TRANS64.A1T0 RZ, [UR4+0xf8], RZ ;  /* 0x0000f8ffffff99a7 */ /* 0x000fe20008100004 */
[----:B------:R-:W-:-:S06]  /*1d40*/  UISETP.GT.AND UP0, UPT, UR22, UR21, UPT ;  /* 0x000000151600728c */ /* 0x000fcc000bf04270 */
[----:B--2-4-:R1:W2:Y:S03]  /*1d50*/  SYNCS.PHASECHK.TRANS64.TRYWAIT P0, [UR8+0x58], R2 ;  /* 0x00005802ff0075a7 */ /* 0x0142a60008001108 */
[----:B------:R-:W-:Y:S05]  /*1d60*/  BRA.U !UP0, `(.L_x_33) ;  /* 0x0000000108bc7547 */ /* 0x000fea000b800000 */
[----:B------:R-:W-:Y:S01]  /*1d70*/  UIADD3 UR26, UPT, UPT, UR14, UR23, URZ ;  /* 0x000000170e1a7290 */ /* 0x000fe2000fffe0ff */
[----:B------:R-:W-:-:S11]  /*1d80*/  UMOV UR27, UR13 ;  /* 0x0000000d001b7c82 */ /* 0x000fd60008000000 */
.L_x_39:
[----:B------:R-:W-:Y:S01]  /*1d90*/  ULEA UR17, UR27, UR4, 0x3 ;  /* 0x000000041b117291 */ /* 0x000fe2000f8e18ff */
[----:B--2---:R-:W-:Y:S01]  /*1da0*/  @P5 MOV R3, 0x8000 ;  /* 0x0000800000035802 */ /* 0x004fe20000000f00 */
[----:B-12---:R-:W-:Y:S10]  /*1db0*/  @P0 BRA `(.L_x_34) ;  /* 0x00000000000c0947 */ /* 0x006ff40003800000 */
[----:B------:R-:W-:-:S04]  /*1dc0*/  SHF.L.U32 R4, R17, 0x1f, RZ ;  /* 0x0000001f11047819 */ /* 0x000fc800000006ff */
[----:B------:R-:W2:Y:S02]  /*1dd0*/  SYNCS.PHASECHK.TRANS64.TRYWAIT P0, [UR17+0x58], R4 ;  /* 0x00005804ff0075a7 */ /* 0x000ea40008001111 */
[----:B--2---:R-:W-:Y:S05]  /*1de0*/  @!P0 BRA `(.L_x_35) ;  /* 0x0000009c00ec8947 */ /* 0x004fea0003800000 */
.L_x_34:
[----:B------:R2:W-:Y:S01]  /*1df0*/  @P5 SYNCS.ARRIVE.TRANS64 RZ, [UR17], R3 ;  /* 0x00000003ffff59a7 */ /* 0x0005e20008000011 */
[----:B------:R-:W-:-:S04]  /*1e00*/  ULOP3.LUT UR8, UR7, 0x2, URZ, 0xfc, !UPT ;  /* 0x0000000207087892 */ /* 0x000fc8000f8efcff */
[----:B------:R-:W-:-:S09]  /*1e10*/  UISETP.NE.AND UP0, UPT, UR8, 0x2, UPT ;  /* 0x000000020800788c */ /* 0x000fd2000bf05270 */
[----:B------:R-:W-:Y:S05]  /*1e20*/  BRA.U UP0, `(.L_x_36) ;  /* 0x0000000100047547 */ /* 0x000fea000b800000 */
[----:B------:R-:W-:Y:S05]  /*1e30*/  BPT.TRAP 0x1 ;  /* 0x000000040000795c */ /* 0x000fea0000300000 */
.L_x_36:
[----:B------:R-:W-:Y:S04]  /*1e40*/  BSSY.RECONVERGENT B0, `(.L_x_37) ;  /* 0x0000003000007945 */ /* 0x000fe80003800200 */
[----:B------:R-:W-:Y:S05]  /*1e50*/  @!P4 BRA `(.L_x_38) ;  /* 0x000000000004c947 */ /* 0x000fea0003800000 */
[----:B------:R-:W-:Y:S05]  /*1e60*/  BPT.TRAP 0x1 ;  /* 0x000000040000795c */ /* 0x000fea0000300000 */
.L_x_38:
[----:B------:R-:W-:Y:S05]  /*1e70*/  BSYNC.RECONVERGENT B0 ;  /* 0x0000000000007941 */ /* 0x000fea0003800200 */
.L_x_37:
[----:B------:R-:W-:Y:S02]  /*1e80*/  UIADD3 UR13, UPT, UPT, UR27, 0x1, URZ ;  /* 0x000000011b0d7890 */ /* 0x000fe4000fffe0ff */
[----:B------:R-:W-:Y:S02]  /*1e90*/  UIADD3 UR32, UP1, UPT, UR24, 0x80, URZ ;  /* 0x0000008018207890 */ /* 0x000fe4000ff3e0ff */
[----:B------:R-:W-:Y:S02]  /*1ea0*/  UISETP.NE.AND UP0, UPT, UR13, 0xb, UPT ;  /* 0x0000000b0d00788c */ /* 0x000fe4000bf05270 */
[----:B------:R-:W-:Y:S02]  /*1eb0*/  USHF.L.U32 UR18, UR23, 0x6, URZ ;  /* 0x0000000617127899 */ /* 0x000fe400080006ff */
[----:B------:R-:W-:Y:S02]  /*1ec0*/  USEL UR9, URZ, 0x1, UP0 ;  /* 0x00000001ff097887 */ /* 0x000fe40008000000 */
[----:B------:R-:W-:-:S02]  /*1ed0*/  USEL UR13, UR13, URZ, UP0 ;  /* 0x000000ff0d0d7287 */ /* 0x000fc40008000000 */
[----:B------:R-:W-:Y:S02]  /*1ee0*/  UIADD3 UR30, UP0, UPT, UR24, 0x180, URZ ;  /* 0x00000180181e7890 */ /* 0x000fe4000ff1e0ff */
[----:B------:R-:W-:Y:S01]  /*1ef0*/  ULEA UR8, UR13, UR4, 0x3 ;  /* 0x000000040d087291 */ /* 0x000fe2000f8e18ff */
[----:B------:R-:W-:Y:S01]  /*1f00*/  LOP3.LUT R17, R17, UR9, RZ, 0x3c, !PT ;  /* 0x0000000911117c12 */ /* 0x000fe2000f8e3cff */
[----:B------:R-:W-:Y:S02]  /*1f10*/  ULOP3.LUT UR17, UR17, 0xfefffff8, URZ, 0xc0, !UPT ;  /* 0xfefffff811117892 */ /* 0x000fe4000f8ec0ff */
[----:B------:R-:W-:Y:S01]  /*1f20*/  UIADD3.X UR33, UPT, UPT, URZ, UR25, URZ, UP1, !UPT ;  /* 0x00000019ff217290 */ /* 0x000fe20008ffe4ff */
[----:B-1----:R-:W-:Y:S01]  /*1f30*/  SHF.L.U32 R2, R17, 0x1f, RZ ;  /* 0x0000001f11027819 */ /* 0x002fe200000006ff */
[----:B------:R-:W-:Y:S01]  /*1f40*/  UIADD3.X UR31, UPT, UPT, URZ, UR25, URZ, UP0, !UPT ;  /* 0x00000019ff1f7290 */ /* 0x000fe200087fe4ff */
[----:B------:R-:W-:Y:S02]  /*1f50*/  UMOV UR28, 0x0 ;  /* 0x00000000001c7882 */ /* 0x000fe40000000000 */
[----:B------:R4:W1:Y:S01]  /*1f60*/  SYNCS.PHASECHK.TRANS64.TRYWAIT P0, [UR8+0x58], R2 ;  /* 0x00005802ff0075a7 */ /* 0x0008620008001108 */
[----:B------:R-:W-:Y:S01]  /*1f70*/  ULEA UR8, UR27, UR4, 0xd ;  /* 0x000000041b087291 */ /* 0x000fe2000f8e68ff */
[----:B------:R-:W-:Y:S01]  /*1f80*/  UMOV UR29, 0x10000000 ;  /* 0x10000000001d7882 */ /* 0x000fe20000000000 */
[----:B------:R-:W-:-:S02]  /*1f90*/  UMOV UR19, UR35 ;  /* 0x0000002300137c82 */ /* 0x000fc40008000000 */
[----:B------:R-:W-:Y:S02]  /*1fa0*/  UIADD3 UR16, UPT, UPT, UR8, 0xc400, URZ ;  /* 0x0000c40008107890 */ /* 0x000fe4000fffe0ff */
[----:B------:R-:W-:Y:S01]  /*1fb0*/  UIADD3 UR8, UPT, UPT, UR8, 0x22400, URZ ;  /* 0x0002240008087890 */ /* 0x000fe2000fffe0ff */
[----:B------:R-:W-:Y:S01]  /*1fc0*/  UMOV UR20, UR36 ;  /* 0x0000002400147c82 */ /* 0x000fe20008000000 */
[----:B------:R-:W-:Y:S01]  /*1fd0*/  UMOV UR12, UR36 ;  /* 0x00000024000c7c82 */ /* 0x000fe20008000000 */
[----:B------:R-:W-:Y:S01]  /*1fe0*/  UMOV UR9, UR17 ;  /* 0x0000001100097c82 */ /* 0x000fe20008000000 */
[----:B------:R-:W-:Y:S01]  /*1ff0*/  UMOV UR10, UR18 ;  /* 0x00000012000a7c82 */ /* 0x000fe20008000000 */
[----:B------:R-:W-:Y:S02]  /*2000*/  UIADD3 UR23, UPT, UPT, UR23, 0x1, URZ ;  /* 0x0000000117177890 */ /* 0x000fe4000fffe0ff */
[----:B------:R4:W-:Y:S01]  /*2010*/  UTMALDG.3D.2CTA [UR16], [UR32], desc[UR28] ;  /* 0x00001c10200075b4 */ /* 0x0009e20008211000 */
[----:B------:R-:W-:Y:S01]  /*2020*/  UMOV UR27, UR13 ;  /* 0x0000000d001b7c82 */ /* 0x000fe20008000000 */
[----:B------:R-:W-:Y:S01]  /*2030*/  UISETP.NE.AND UP0, UPT, UR23, UR26, UPT ;  /* 0x0000001a1700728c */ /* 0x000fe2000bf05270 */
[----:B------:R4:W-:Y:S08]  /*2040*/  UTMALDG.3D.2CTA [UR8], [UR30], desc[UR28] ;  /* 0x00001c081e0075b4 */ /* 0x0009f00008211000 */
[----:B----4-:R-:W-:Y:S05]  /*2050*/  BRA.U UP0, `(.L_x_39) ;  /* 0xfffffffd004c7547 */ /* 0x010fea000b83ffff */
.L_x_33:
[C---:B-1----:R-:W-:Y:S01]  /*2060*/  LEA R2, R16.reuse, UR4, 0x3 ;  /* 0x0000000410027c11 */ /* 0x042fe2000f8e18ff */
[----:B------:R-:W-:Y:S01]  /*2070*/  NOP ;  /* 0x0000000000007918 */ /* 0x000fe20000000000 */
[----:B--2---:R-:W-:Y:S02]  /*2080*/  SHF.L.U32 R3, R13, 0x1f, RZ ;  /* 0x0000001f0d037819 */ /* 0x004fe400000006ff */
[----:B------:R-:W-:Y:S02]  /*2090*/  LEA R4, R16, UR4, 0x4 ;  /* 0x0000000410047c11 */ /* 0x000fe4000f8e20ff */
[----:B------:R-:W1:Y:S02]  /*20a0*/  SYNCS.PHASECHK.TRANS64.TRYWAIT P0, [R2+URZ+0x100], R3 ;  /* 0x00010003020075a7 */ /* 0x000e6400080011ff */
[----:B-1----:R-:W-:Y:S05]  /*20b0*/  @!P0 BRA `(.L_x_40) ;  /* 0x0000009c00508947 */ /* 0x002fea0003800000 */
.L_x_156:
[----:B------:R-:W2:Y:S01]  /*20c0*/  LDS.128 R4, [R4+0x170] ;  /* 0x0001700004047984 */ /* 0x000ea20000000c00 */
[----:B------:R-:W-:Y:S01]  /*20d0*/  ISETP.GE.AND P0, PT, R72, 0x1, PT ;  /* 0x000000014800780c */ /* 0x000fe20003f06270 */
[----:B-1----:R-:W-:Y:S01]  /*20e0*/  VIADD R2, R2, 0x110 ;  /* 0x0000011002027836 */ /* 0x002fe20000000000 */
[----:B------:R-:W-:Y:S01]  /*20f0*/  @!PT LDS RZ, [RZ] ;  /* 0x00000000fffff984 */ /* 0x000fe20000000800 */
[----:B------:R-:W-:Y:S01]  /*2100*/  @!PT LDS RZ, [RZ] ;  /* 0x00000000fffff984 */ /* 0x000fe20000000800 */
[----:B------:R-:W-:Y:S01]  /*2110*/  @!PT LDS RZ, [RZ] ;  /* 0x00000000fffff984 */ /* 0x000fe20000000800 */
[----:B------:R-:W-:Y:S01]  /*2120*/  @!PT LDS RZ, [RZ] ;  /* 0x00000000fffff984 */ /* 0x000fe20000000800 */
[----:B------:R1:W-:Y:S06]  /*2130*/  MEMBAR.ALL.CTA ;  /* 0x0000000000007992 */ /* 0x0003ec0000008000 */
[----:B-1----:R-:W1:Y:S01]  /*2140*/  FENCE.VIEW.ASYNC.S ;  /* 0x00000000000073c6 */ /* 0x002e620000000000 */
[----:B------:R-:W-:-:S04]  /*2150*/  PRMT R2, RZ, 0x654, R2 ;  /* 0x00000654ff027816 */ /* 0x000fc80000000002 */
[----:B-1----:R1:W-:Y:S01]  /*2160*/  SYNCS.ARRIVE.TRANS64.RED.A1T0 RZ, [R2+URZ], RZ ;  /* 0x000000ff02ff79a7 */ /* 0x0023e200081004ff */
[----:B--2---:R-:W-:-:S13]  /*2170*/  LOP3.LUT P2, RZ, R6, 0x1, RZ, 0xc0, !PT ;  /* 0x0000000106ff7812 */ /* 0x004fda000784c0ff */
[----:B------:R-:W-:Y:S01]  /*2180*/  @P2 SHF.R.U32.HI R3, RZ, 0x10, R5 ;  /* 0x00000010ff032819 */ /* 0x000fe20000011605 */
[----:B------:R-:W-:Y:S01]  /*2190*/  VOTEU.ANY UP0, P2 ;  /* 0x0000000000ff7886 */ /* 0x000fe20001000100 */
[----:B------:R-:W-:Y:S02]  /*21a0*/  @P2 MOV R10, R4 ;  /* 0x00000004000a2202 */ /* 0x000fe40000000f00 */
[----:B------:R-:W-:Y:S02]  /*21b0*/  @P2 R2UR.BROADCAST UR8, R3 ;  /* 0x00000000030822ca */ /* 0x000fe400008e0000 */
[----:B------:R-:W-:-:S11]  /*21c0*/  @P2 LOP3.LUT R9, R5, 0xffff, RZ, 0xc0, !PT ;  /* 0x0000ffff05092812 */ /* 0x000fd600078ec0ff */
[----:B------:R-:W-:Y:S01]  /*21d0*/  @UP0 UMOV UR36, UR8 ;  /* 0x0000000800240c82 */ /* 0x000fe20008000000 */
[----:B-1----:R-:W-:Y:S05]  /*21e0*/  @!P0 BRA `(.L_x_41) ;  /* 0x0000000000b88947 */ /* 0x002fea0003800000 */
[----:B------:R-:W3:Y:S01]  /*21f0*/  LDC.64 R4, c[0x0][0xb18] ;  /* 0x0002c600ff047b82 */ /* 0x000ee20000000a00 */
[----:B------:R-:W-:-:S07]  /*2200*/  ISETP.NE.AND P3, PT, R72, 0x1, PT ;  /* 0x000000014800780c */ /* 0x000fce0003f65270 */
[----:B------:R-:W1:Y:S08]  /*2210*/  LDC.64 R6, c[0x0][0xb10] ;  /* 0x0002c400ff067b82 */ /* 0x000e700000000a00 */
[----:B------:R-:W2:Y:S08]  /*2220*/  LDC R14, c[0x0][0xb20] ;  /* 0x0002c800ff0e7b82 */ /* 0x000eb00000000800 */
[----:B------:R-:W4:Y:S01]  /*2230*/  LDC R15, c[0x0][0xb0c] ;  /* 0x0002c300ff0f7b82 */ /* 0x000f220000000800 */
[----:B---3--:R-:W-:Y:S01]  /*2240*/  IMAD.HI.U32 R20, R0, R5, RZ ;  /* 0x0000000500147227 */ /* 0x008fe200078e00ff */
[----:B------:R-:W-:-:S03]  /*2250*/  ISETP.NE.AND P0, PT, R4, 0x1, PT ;  /* 0x000000010400780c */ /* 0x000fc60003f05270 */
[----:B------:R-:W-:-:S03]  /*2260*/  IMAD.HI.U32 R5, R9, R5, RZ ;  /* 0x0000000509057227 */ /* 0x000fc600078e00ff */
[----:B------:R-:W3:Y:S01]  /*2270*/  LDC.64 R2, c[0x0][0xb28] ;  /* 0x0002ca00ff027b82 */ /* 0x000ee20000000a00 */
[----:B-1----:R-:W-:-:S04]  /*2280*/  IMAD.HI.U32 R21, R8, R6, RZ ;  /* 0x0000000608157227 */ /* 0x002fc800078e00ff */
[----:B------:R-:W-:Y:S01]  /*2290*/  IMAD.HI.U32 R22, R10, R6, RZ ;  /* 0x000000060a167227 */ /* 0x000fe200078e00ff */
[-C--:B------:R-:W-:Y:S02]  /*22a0*/  SHF.R.U32.HI R21, RZ, R7.reuse, R21 ;  /* 0x00000007ff157219 */ /* 0x080fe40000011615 */
[-C--:B--2---:R-:W-:Y:S02]  /*22b0*/  SHF.R.U32.HI R20, RZ, R14.reuse, R20 ;  /* 0x0000000eff147219 */ /* 0x084fe40000011614 */
[----:B------:R-:W-:Y:S02]  /*22c0*/  SHF.R.U32.HI R5, RZ, R14, R5 ;  /* 0x0000000eff057219 */ /* 0x000fe40000011605 */
[----:B------:R-:W-:Y:S02]  /*22d0*/  SEL R20, R0, R20, !P0 ;  /* 0x0000001400147207 */ /* 0x000fe40004000000 */
[----:B------:R-:W-:Y:S02]  /*22e0*/  SHF.R.U32.HI R22, RZ, R7, R22 ;  /* 0x00000007ff167219 */ /* 0x000fe40000011616 */
[----:B----4-:R-:W-:-:S02]  /*22f0*/  ISETP.NE.AND P1, PT, R15, 0x1, PT ;  /* 0x000000010f00780c */ /* 0x010fc40003f25270 */
[----:B------:R-:W-:Y:S02]  /*2300*/  SEL R5, R9, R5, !P0 ;  /* 0x0000000509057207 */ /* 0x000fe40004000000 */
[----:B------:R-:W-:Y:S02]  /*2310*/  SEL R21, R8, R21, !P1 ;  /* 0x0000001508157207 */ /* 0x000fe40004800000 */
[----:B------:R-:W-:Y:S01]  /*2320*/  SEL R22, R10, R22, !P1 ;  /* 0x000000160a167207 */ /* 0x000fe20004800000 */
[----:B---3--:R-:W-:-:S04]  /*2330*/  IMAD.HI.U32 R19, R20, R2, RZ ;  /* 0x0000000214137227 */ /* 0x008fc800078e00ff */
        /* <DEDUP_REMOVED lines=10> */
[----:B------:R-:W-:-:S04]  /*23e0*/  @!P0 IMAD.HI.U32 R7, R22, R2, RZ ;  /* 0x0000000216078227 */ /* 0x000fc800078e00ff */
[----:B------:R-:W-:Y:S01]  /*23f0*/  IMAD.MOV R2, RZ, RZ, -R6 ;  /* 0x000000ffff027224 */ /* 0x000fe200078e0a06 */
[----:B------:R-:W-:Y:S02]  /*2400*/  @!P0 SHF.R.U32.HI R3, RZ, R3, R7 ;  /* 0x00000003ff038219 */ /* 0x000fe40000011607 */
[----:B------:R-:W-:Y:S01]  /*2410*/  IADD3 R7, PT, PT, -R5, RZ, RZ ;  /* 0x000000ff05077210 */ /* 0x000fe20007ffe1ff */
[----:B------:R-:W-:Y:S01]  /*2420*/  IMAD R2, R72, R2, R5 ;  /* 0x0000000248027224 */ /* 0x000fe200078e0205 */
        /* <DEDUP_REMOVED lines=10> */
.L_x_41:
[----:B------:R-:W1:Y:S02]  /*24d0*/  LDCU UR8, c[0x0][0xb30] ;  /* 0x00016600ff0877ac */ /* 0x000e640008000800 */
[----:B-1----:R-:W-:-:S09]  /*24e0*/  UISETP.NE.AND UP0, UPT, UR8, 0x1, UPT ;  /* 0x000000010800788c */ /* 0x002fd2000bf05270 */
[----:B------:R-:W-:Y:S05]  /*24f0*/  BRA.U UP0, `(.L_x_42) ;  /* 0x0000000100407547 */ /* 0x000fea000b800000 */
[----:B------:R-:W1:Y:S08]  /*2500*/  LDC.64 R4, c[0x0][0xb10] ;  /* 0x0002c400ff047b82 */ /* 0x000e700000000a00 */
[----:B------:R-:W2:Y:S08]  /*2510*/  LDC.64 R2, c[0x0][0xb18] ;  /* 0x0002c600ff027b82 */ /* 0x000eb00000000a00 */
[----:B------:R-:W4:Y:S08]  /*2520*/  LDC R6, c[0x0][0xb20] ;  /* 0x0002c800ff067b82 */ /* 0x000f300000000800 */
[----:B------:R-:W3:Y:S01]  /*2530*/  LDC R7, c[0x0][0xb0c] ;  /* 0x0002c300ff077b82 */ /* 0x000ee20000000800 */
[----:B-1----:R-:W-:-:S05]  /*2540*/  IMAD.HI.U32 R4, R10, R4, RZ ;  /* 0x000000040a047227 */ /* 0x002fca00078e00ff */
[----:B------:R-:W-:Y:S01]  /*2550*/  SHF.R.U32.HI R4, RZ, R5, R4 ;  /* 0x00000005ff047219 */ /* 0x000fe20000011604 */
[----:B--2---:R-:W-:Y:S01]  /*2560*/  IMAD.HI.U32 R3, R9, R3, RZ ;  /* 0x0000000309037227 */ /* 0x004fe200078e00ff */
[----:B------:R-:W-:-:S04]  /*2570*/  ISETP.NE.AND P0, PT, R2, 0x1, PT ;  /* 0x000000010200780c */ /* 0x000fc80003f05270 */
[----:B----4-:R-:W-:-:S04]  /*2580*/  SHF.R.U32.HI R3, RZ, R6, R3 ;  /* 0x00000006ff037219 */ /* 0x010fc80000011603 */
[----:B------:R-:W-:Y:S02]  /*2590*/  SEL R3, R9, R3, !P0 ;  /* 0x0000000309037207 */ /* 0x000fe40004000000 */
[----:B---3--:R-:W-:-:S04]  /*25a0*/  ISETP.NE.AND P1, PT, R7, 0x1, PT ;  /* 0x000000010700780c */ /* 0x008fc80003f25270 */
[----:B------:R-:W-:-:S05]  /*25b0*/  SEL R4, R10, R4, !P1 ;  /* 0x000000040a047207 */ /* 0x000fca0004800000 */
[----:B------:R-:W-:Y:S02]  /*25c0*/  IMAD.IADD R5, R3, 0x1, -R4 ;  /* 0x0000000103057824 */ /* 0x000fe400078e0a04 */
[----:B------:R-:W-:Y:S02]  /*25d0*/  IMAD.IADD R3, R4, 0x1, -R3 ;  /* 0x0000000104037824 */ /* 0x000fe400078e0a03 */
[----:B------:R-:W-:Y:S02]  /*25e0*/  IMAD R10, R5, R7, R10 ;  /* 0x00000007050a7224 */ /* 0x000fe400078e020a */
[----:B------:R-:W-:-:S07]  /*25f0*/  IMAD R9, R3, R2, R9 ;  /* 0x0000000203097224 */ /* 0x000fce00078e0209 */
.L_x_42:
[----:B------:R-:W-:Y:S01]  /*2600*/  VIADD R16, R16, 0x1 ;  /* 0x0000000110107836 */ /* 0x000fe20000000000 */
[----:B------:R-:W-:Y:S01]  /*2610*/  PLOP3.LUT P1, PT, PT, PT, PT, 0x80, 0x8 ;  /* 0x000000000008781c */ /* 0x000fe20003f2f070 */
[----:B------:R-:W-:Y:S02]  /*2620*/  IMAD.IADD R14, R10, 0x1, R169 ;  /* 0x000000010a0e7824 */ /* 0x000fe400078e02a9 */
[----:B------:R-:W-:Y:S01]  /*2630*/  IMAD.IADD R15, R9, 0x1, R168 ;  /* 0x00000001090f7824 */ /* 0x000fe200078e02a8 */
[----:B------:R-:W-:-:S04]  /*2640*/  ISETP.NE.AND P0, PT, R16, 0x2, PT ;  /* 0x000000021000780c */ /* 0x000fc80003f05270 */
[----:B------:R-:W-:Y:S02]  /*2650*/  SEL R2, RZ, 0x1, P0 ;  /* 0x00000001ff027807 */ /* 0x000fe40000000000 */
[----:B------:R-:W-:Y:S02]  /*2660*/  SEL R16, R16, RZ, P0 ;  /* 0x000000ff10107207 */ /* 0x000fe40000000000 */
[----:B------:R-:W-:Y:S01]  /*2670*/  LOP3.LUT R13, R13, R2, RZ, 0x3c, !PT ;  /* 0x000000020d0d7212 */ /* 0x000fe200078e3cff */
[----:B------:R-:W-:Y:S06]  /*2680*/  @P2 BRA `(.L_x_43) ;  /* 0xfffffff000642947 */ /* 0x000fec000383ffff */
[----:B------:R-:W-:Y:S01]  /*2690*/  UIADD3 UR4, UPT, UPT, UR4, 0x58, URZ ;  /* 0x0000005804047890 */ /* 0x000fe2000fffe0ff */
[----:B------:R-:W-:-:S03]  /*26a0*/  SHF.L.U32 R2, R17, 0x1f, RZ ;  /* 0x0000001f11027819 */ /* 0x000fc600000006ff */
[----:B------:R-:W-:-:S09]  /*26b0*/  ULEA UR5, UR13, UR4, 0x3 ;  /* 0x000000040d057291 */ /* 0x000fd2000f8e18ff */
[----:B------:R-:W1:Y:S02]  /*26c0*/  SYNCS.PHASECHK.TRANS64.TRYWAIT P0, [UR5], R2 ;  /* 0x00000002ff0075a7 */ /* 0x000e640008001105 */
[----:B-1----:R-:W-:Y:S05]  /*26d0*/  @!P0 BRA `(.L_x_44) ;  /* 0x0000009400dc8947 */ /* 0x002fea0003800000 */
.L_x_158:
[----:B------:R-:W-:-:S04]  /*26e0*/  UIADD3 UR6, UPT, UPT, UR13, 0x1, URZ ;  /* 0x000000010d067890 */ /* 0x000fc8000fffe0ff */
[----:B------:R-:W-:-:S04]  /*26f0*/  UISETP.NE.AND UP0, UPT, UR6, 0xb, UPT ;  /* 0x0000000b0600788c */ /* 0x000fc8000bf05270 */
[----:B------:R-:W-:Y:S02]  /*2700*/  USEL UR7, URZ, 0x1, UP0 ;  /* 0x00000001ff077887 */ /* 0x000fe40008000000 */
[----:B------:R-:W-:-:S04]  /*2710*/  USEL UR6, UR6, URZ, UP0 ;  /* 0x000000ff06067287 */ /* 0x000fc80008000000 */
[----:B------:R-:W-:Y:S01]  /*2720*/  ULEA UR5, UR6, UR4, 0x3 ;  /* 0x0000000406057291 */ /* 0x000fe2000f8e18ff */
[----:B-1----:R-:W-:-:S04]  /*2730*/  LOP3.LUT R2, R17, UR7, RZ, 0x3c, !PT ;  /* 0x0000000711027c12 */ /* 0x002fc8000f8e3cff */
[----:B------:R-:W-:-:S04]  /*2740*/  SHF.L.U32 R3, R2, 0x1f, RZ ;  /* 0x0000001f02037819 */ /* 0x000fc800000006ff */
[----:B------:R-:W1:Y:S02]  /*2750*/  SYNCS.PHASECHK.TRANS64.TRYWAIT P0, [UR5], R3 ;  /* 0x00000003ff0075a7 */ /* 0x000e640008001105 */
[----:B-1----:R-:W-:Y:S05]  /*2760*/  @!P0 BRA `(.L_x_45) ;  /* 0x0000009400d08947 */ /* 0x002fea0003800000 */
.L_x_160:
[----:B------:R-:W-:-:S04]  /*2770*/  UIADD3 UR6, UPT, UPT, UR6, 0x1, URZ ;  /* 0x0000000106067890 */ /* 0x000fc8000fffe0ff */
[----:B------:R-:W-:-:S04]  /*2780*/  UISETP.NE.AND UP0, UPT, UR6, 0xb, UPT ;  /* 0x0000000b0600788c */ /* 0x000fc8000bf05270 */
[----:B------:R-:W-:Y:S02]  /*2790*/  USEL UR7, URZ, 0x1, UP0 ;  /* 0x00000001ff077887 */ /* 0x000fe40008000000 */
[----:B------:R-:W-:-:S04]  /*27a0*/  USEL UR6, UR6, URZ, UP0 ;  /* 0x000000ff06067287 */ /* 0x000fc80008000000 */
[----:B------:R-:W-:Y:S01]  /*27b0*/  ULEA UR5, UR6, UR4, 0x3 ;  /* 0x0000000406057291 */ /* 0x000fe2000f8e18ff */
[----:B------:R-:W-:-:S04]  /*27c0*/  LOP3.LUT R2, R2, UR7, RZ, 0x3c, !PT ;  /* 0x0000000702027c12 */ /* 0x000fc8000f8e3cff */
[----:B-1----:R-:W-:-:S04]  /*27d0*/  SHF.L.U32 R3, R2, 0x1f, RZ ;  /* 0x0000001f02037819 */ /* 0x002fc800000006ff */
[----:B------:R-:W1:Y:S02]  /*27e0*/  SYNCS.PHASECHK.TRANS64.TRYWAIT P0, [UR5], R3 ;  /* 0x00000003ff0075a7 */ /* 0x000e640008001105 */
[----:B-1----:R-:W-:Y:S05]  /*27f0*/  @!P0 BRA `(.L_x_46) ;  /* 0x0000009400c48947 */ /* 0x002fea0003800000 */
.L_x_162:
        /* <DEDUP_REMOVED lines=9> */
.L_x_164:
        /* <DEDUP_REMOVED lines=9> */
.L_x_166:
        /* <DEDUP_REMOVED lines=9> */
.L_x_168:
        /* <DEDUP_REMOVED lines=9> */
.L_x_170:
        /* <DEDUP_REMOVED lines=9> */
.L_x_172:
        /* <DEDUP_REMOVED lines=9> */
.L_x_174:
        /* <DEDUP_REMOVED lines=9> */
.L_x_176:
[----:B------:R-:W-:-:S04]  /*2bf0*/  UIADD3 UR6, UPT, UPT, UR6, 0x1, URZ ;  /* 0x0000000106067890 */ /* 0x000fc8000fffe0ff */
[----:B------:R-:W-:-:S04]  /*2c00*/  UISETP.NE.AND UP0, UPT, UR6, 0xb, UPT ;  /* 0x0000000b0600788c */ /* 0x000fc8000bf05270 */
[----:B------:R-:W-:Y:S02]  /*2c10*/  USEL UR5, URZ, 0x1, UP0 ;  /* 0x00000001ff057887 */ /* 0x000fe40008000000 */
[----:B------:R-:W-:-:S04]  /*2c20*/  USEL UR6, UR6, URZ, UP0 ;  /* 0x000000ff06067287 */ /* 0x000fc80008000000 */
[----:B------:R-:W-:Y:S01]  /*2c30*/  ULEA UR6, UR6, UR4, 0x3 ;  /* 0x0000000406067291 */ /* 0x000fe2000f8e18ff */
[----:B------:R-:W-:-:S04]  /*2c40*/  LOP3.LUT R2, R2, UR5, RZ, 0x3c, !PT ;  /* 0x0000000502027c12 */ /* 0x000fc8000f8e3cff */
[----:B------:R-:W-:Y:S01]  /*2c50*/  SHF.L.U32 R2, R2, 0x1f, RZ ;  /* 0x0000001f02027819 */ /* 0x000fe200000006ff */
[----:B-1-3--:R-:W-:-:S07]  /*2c60*/  IMAD.U32 R0, RZ, RZ, UR6 ;  /* 0x00000006ff007e24 */ /* 0x00afce000f8e00ff */
.L_x_54:
[----:B-1----:R1:W2:Y:S02]  /*2c70*/  SYNCS.PHASECHK.TRANS64.TRYWAIT P0, [R0+URZ], R2 ;  /* 0x00000002000075a7 */ /* 0x0022a400080011ff */
[----:B--2---:R-:W-:Y:S05]  /*2c80*/  @!P0 NANOSLEEP.SYNCS 0x989680 ;  /* 0x009896800000895d */ /* 0x004fea0003900000 */
[----:B------:R-:W2:Y:S02]  /*2c90*/  @!P0 SYNCS.PHASECHK.TRANS64 P0, [R0+URZ], R2 ;  /* 0x00000002000085a7 */ /* 0x000ea400080010ff */
[----:B--2---:R-:W-:Y:S05]  /*2ca0*/  @P0 EXIT ;  /* 0x000000000000094d */ /* 0x004fea0003800000 */
[----:B------:R-:W-:Y:S05]  /*2cb0*/  BRA `(.L_x_54) ;  /* 0xfffffffc00ec7947 */ /* 0x000fea000383ffff */
.L_x_23:
[----:B------:R-:W-:-:S04]  /*2cc0*/  UISETP.NE.AND UP1, UPT, UR37, URZ, UPT ;  /* 0x000000ff2500728c */ /* 0x000fc8000bf25270 */
[----:B------:R-:W-:-:S09]  /*2cd0*/  UISETP.NE.OR UP1, UPT, UR10, 0x1, UP1 ;  /* 0x000000010a00788c */ /* 0x000fd20008f25670 */
[----:B------:R-:W-:Y:S05]  /*2ce0*/  BRA.U UP1, `(.L_x_55) ;  /* 0x00000005014c7547 */ /* 0x000fea000b800000 */
[----:B------:R-:W-:Y:S01]  /*2cf0*/  HFMA2 R3, -RZ, RZ, 0, 0 ;  /* 0x00000000ff037431 */ /* 0x000fe200000001ff */
[----:B------:R-:W-:Y:S01]  /*2d00*/  ISETP.GE.U32.AND P2, PT, R9, 0x2, PT ;  /* 0x000000020900780c */ /* 0x000fe20003f46070 */
[----:B------:R-:W-:Y:S01]  /*2d10*/  IMAD.MOV.U32 R12, RZ, RZ, 0x1 ;  /* 0x00000001ff0c7424 */ /* 0x000fe200078e00ff */
[----:B------:R-:W-:Y:S01]  /*2d20*/  CS2R R10, SRZ ;  /* 0x00000000000a7805 */ /* 0x000fe2000001ff00 */
[----:B------:R-:W-:Y:S01]  /*2d30*/  IMAD.MOV.U32 R8, RZ, RZ, RZ ;  /* 0x000000ffff087224 */ /* 0x000fe200078e00ff */
[----:B------:R-:W-:Y:S01]  /*2d40*/  UMOV UR4, 0x400 ;  /* 0x0000040000047882 */ /* 0x000fe20000000000 */
[----:B------:R-:W-:Y:S01]  /*2d50*/  UMOV UR6, URZ ;  /* 0x000000ff00067c82 */ /* 0x000fe20008000000 */
[----:B------:R-:W-:-:S12]  /*2d60*/  ULEA UR37, UR37, UR4, 0x18 ;  /* 0x0000000425257291 */ /* 0x000fd8000f8ec0ff */
.L_x_59:
[----:B------:R-:W-:Y:S02]  /*2d70*/  LEA R0, R3, UR37, 0x3 ;  /* 0x0000002503007c11 */ /* 0x000fe4000f8e18ff */
[----:B------:R-:W-:-:S03]  /*2d80*/  SHF.L.U32 R4, R8, 0x1f, RZ ;  /* 0x0000001f08047819 */ /* 0x000fc600000006ff */
[----:B------:R-:W-:Y:S01]  /*2d90*/  VIADD R5, R0, 0x150 ;  /* 0x0000015000057836 */ /* 0x000fe20000000000 */
[----:B------:R-:W1:Y:S02]  /*2da0*/  SYNCS.PHASECHK.TRANS64.TRYWAIT P0, [R0+URZ+0x140], R4 ;  /* 0x00014004000075a7 */ /* 0x000e6400080011ff */
[----:B-1----:R-:W-:Y:S05]  /*2db0*/  @!P0 BRA `(.L_x_56) ;  /* 0x0000009400148947 */ /* 0x002fea0003800000 */
.L_x_177:
[----:B------:R-:W-:Y:S01]  /*2dc0*/  ULEA UR5, UR6, UR37, 0x3 ;  /* 0x0000002506057291 */ /* 0x000fe2000f8e18ff */
[----:B-1----:R-:W-:Y:S01]  /*2dd0*/  PRMT R0, RZ, 0x654, R5 ;  /* 0x00000654ff007816 */ /* 0x002fe20000000005 */
[----:B------:R-:W-:Y:S01]  /*2de0*/  @!P2 IMAD.MOV.U32 R4, RZ, RZ, 0x10 ;  /* 0x00000010ff04a424 */ /* 0x000fe200078e00ff */
[----:B------:R-:W-:Y:S01]  /*2df0*/  SHF.L.U32 R5, R12, 0x1f, RZ ;  /* 0x0000001f0c057819 */ /* 0x000fe200000006ff */
[----:B------:R-:W-:Y:S01]  /*2e00*/  UIADD3 UR4, UPT, UPT, UR5, 0x100, URZ ;  /* 0x0000010005047890 */ /* 0x000fe2000fffe0ff */
[----:B------:R1:W-:Y:S05]  /*2e10*/  SYNCS.ARRIVE.TRANS64.RED.A1T0 RZ, [R0+URZ], RZ ;  /* 0x000000ff00ff79a7 */ /* 0x0003ea00081004ff */
[----:B------:R-:W-:Y:S01]  /*2e20*/  IMAD.U32 R6, RZ, RZ, UR4 ;  /* 0x00000004ff067e24 */ /* 0x000fe2000f8e00ff */
[----:B------:R-:W2:Y:S04]  /*2e30*/  SYNCS.PHASECHK.TRANS64.TRYWAIT P0, [UR5+0x110], R5 ;  /* 0x00011005ff0075a7 */ /* 0x000ea80008001105 */
[----:B------:R-:W-:Y:S01]  /*2e40*/  PRMT R6, R9, 0x654, R6 ;  /* 0x0000065409067816 */ /* 0x000fe20000000006 */
[----:B-12---:R-:W-:Y:S06]  /*2e50*/  @!P0 BRA `(.L_x_57) ;  /* 0x0000009400008947 */ /* 0x006fec0003800000 */
.L_x_179:
[----:B------:R-:W-:Y:S01]  /*2e60*/  ULEA UR4, UR6, UR37, 0x4 ;  /* 0x0000002506047291 */ /* 0x000fe2000f8e20ff */
[----:B------:R-:W-:Y:S01]  /*2e70*/  SEL R2, R6, R2, !P2 ;  /* 0x0000000206027207 */ /* 0x000fe20005000000 */
[----:B------:R-:W-:Y:S01]  /*2e80*/  UIADD3 UR5, UPT, UPT, UR5, 0x100, URZ ;  /* 0x0000010005057890 */ /* 0x000fe2000fffe0ff */
[----:B-1----:R-:W-:Y:S01]  /*2e90*/  LEA R0, R11, UR37, 0x3 ;  /* 0x000000250b007c11 */ /* 0x002fe2000f8e18ff */
[----:B------:R-:W-:Y:S01]  /*2ea0*/  UIADD3 UR4, UPT, UPT, UR4, 0x170, URZ ;  /* 0x0000017004047890 */ /* 0x000fe2000fffe0ff */
[----:B------:R1:W-:Y:S01]  /*2eb0*/  @!P2 SYNCS.ARRIVE.TRANS64.RED RZ, [R2+URZ], R4 ;  /* 0x0000000402ffa9a7 */ /* 0x0003e200080004ff */
[----:B------:R-:W-:Y:S01]  /*2ec0*/  UIADD3 UR6, UPT, UPT, UR6, 0x1, URZ ;  /* 0x0000000106067890 */ /* 0x000fe2000fffe0ff */
[----:B------:R-:W-:-:S03]  /*2ed0*/  VIADD R3, R3, 0x1 ;  /* 0x0000000103037836 */ /* 0x000fc60000000000 */
[----:B------:R-:W-:Y:S02]  /*2ee0*/  UISETP.NE.AND UP0, UPT, UR6, 0x2, UPT ;  /* 0x000000020600788c */ /* 0x000fe4000bf05270 */
[----:B------:R-:W-:Y:S01]  /*2ef0*/  ISETP.NE.AND P0, PT, R3, 0x2, PT ;  /* 0x000000020300780c */ /* 0x000fe20003f05270 */
[----:B------:R-:W-:Y:S06]  /*2f00*/  UGETNEXTWORKID.BROADCAST [UR4], [UR5] ;  /* 0x00000000040073ca */ /* 0x000fec0008000100 */
[----:B------:R-:W-:Y:S02]  /*2f10*/  USEL UR4, URZ, 0x1, UP0 ;  /* 0x00000001ff047887 */ /* 0x000fe40008000000 */
[----:B------:R-:W-:-:S04]  /*2f20*/  USEL UR6, UR6, URZ, UP0 ;  /* 0x000000ff06067287 */ /* 0x000fc80008000000 */
[----:B------:R-:W-:Y:S02]  /*2f30*/  LOP3.LUT R12, R12, UR4, RZ, 0x3c, !PT ;  /* 0x000000040c0c7c12 */ /* 0x000fe4000f8e3cff */
[----:B-1----:R-:W-:-:S04]  /*2f40*/  SHF.L.U32 R4, R10, 0x1f, RZ ;  /* 0x0000001f0a047819 */ /* 0x002fc800000006ff */
[----:B------:R-:W1:Y:S02]  /*2f50*/  SYNCS.PHASECHK.TRANS64.TRYWAIT P1, [R0+URZ+0x100], R4 ;  /* 0x00010004000075a7 */ /* 0x000e6400080211ff */
[----:B-1----:R-:W-:Y:S05]  /*2f60*/  @!P1 BRA `(.L_x_58) ;  /* 0x0000009000d49947 */ /* 0x002fea0003800000 */
.L_x_180:
[----:B-1----:R-:W-:Y:S01]  /*2f70*/  LEA R4, R11, UR37, 0x4 ;  /* 0x000000250b047c11 */ /* 0x002fe2000f8e20ff */
[----:B------:R-:W-:Y:S01]  /*2f80*/  VIADD R0, R0, 0x110 ;  /* 0x0000011000007836 */ /* 0x000fe20000000000 */
[----:B------:R-:W-:Y:S01]  /*2f90*/  SEL R3, R3, RZ, P0 ;  /* 0x000000ff03037207 */ /* 0x000fe20000000000 */
[----:B------:R-:W-:-:S03]  /*2fa0*/  VIADD R11, R11, 0x1 ;  /* 0x000000010b0b7836 */ /* 0x000fc60000000000 */
[----:B------:R-:W1:Y:S01]  /*2fb0*/  LDS.128 R4, [R4+0x170] ;  /* 0x0001700004047984 */ /* 0x000e620000000c00 */
[----:B------:R-:W-:Y:S02]  /*2fc0*/  PRMT R0, RZ, 0x654, R0 ;  /* 0x00000654ff007816 */ /* 0x000fe40000000000 */
[C---:B------:R-:W-:Y:S01]  /*2fd0*/  ISETP.NE.AND P1, PT, R11.reuse, 0x2, PT ;  /* 0x000000020b00780c */ /* 0x040fe20003f25270 */
[----:B------:R-:W-:Y:S01]  /*2fe0*/  @!PT LDS RZ, [RZ] ;  /* 0x00000000fffff984 */ /* 0x000fe20000000800 */
[----:B------:R-:W-:Y:S01]  /*2ff0*/  @!PT LDS RZ, [RZ] ;  /* 0x00000000fffff984 */ /* 0x000fe20000000800 */
[----:B------:R-:W-:Y:S01]  /*3000*/  @!PT LDS RZ, [RZ] ;  /* 0x00000000fffff984 */ /* 0x000fe20000000800 */
[----:B------:R-:W-:Y:S01]  /*3010*/  @!PT LDS RZ, [RZ] ;  /* 0x00000000fffff984 */ /* 0x000fe20000000800 */
[----:B------:R2:W-:Y:S06]  /*3020*/  MEMBAR.ALL.CTA ;  /* 0x0000000000007992 */ /* 0x0005ec0000008000 */
[----:B--2---:R-:W2:Y:S01]  /*3030*/  FENCE.VIEW.ASYNC.S ;  /* 0x00000000000073c6 */ /* 0x004ea20000000000 */
[----:B------:R-:W-:Y:S01]  /*3040*/  SEL R11, R11, RZ, P1 ;  /* 0x000000ff0b0b7207 */ /* 0x000fe20000800000 */
[----:B--2---:R2:W-:Y:S01]  /*3050*/  SYNCS.ARRIVE.TRANS64.RED.A1T0 RZ, [R0+URZ], RZ ;  /* 0x000000ff00ff79a7 */ /* 0x0045e200081004ff */
[----:B-1----:R-:W-:-:S02]  /*3060*/  LOP3.LUT P3, RZ, R6, 0x1, RZ, 0xc0, !PT ;  /* 0x0000000106ff7812 */ /* 0x002fc4000786c0ff */
[----:B------:R-:W-:-:S04]  /*3070*/  SEL R4, RZ, 0x1, P1 ;  /* 0x00000001ff047807 */ /* 0x000fc80000800000 */
[----:B------:R-:W-:Y:S02]  /*3080*/  LOP3.LUT R10, R10, R4, RZ, 0x3c, !PT ;  /* 0x000000040a0a7212 */ /* 0x000fe400078e3cff */
[----:B--2---:R-:W-:-:S04]  /*3090*/  SEL R0, RZ, 0x1, P0 ;  /* 0x00000001ff007807 */ /* 0x004fc80000000000 */
[----:B------:R-:W-:Y:S01]  /*30a0*/  LOP3.LUT R8, R8, R0, RZ, 0x3c, !PT ;  /* 0x0000000008087212 */ /* 0x000fe200078e3cff */
[----:B------:R-:W-:Y:S06]  /*30b0*/  @P3 BRA `(.L_x_59) ;  /* 0xfffffffc002c3947 */ /* 0x000fec000383ffff */
[----:B------:R-:W-:Y:S01]  /*30c0*/  ULEA UR5, UR6, UR37, 0x3 ;  /* 0x0000002506057291 */ /* 0x000fe2000f8e18ff */
[----:B------:R-:W-:-:S08]  /*30d0*/  SHF.L.U32 R2, R12, 0x1f, RZ ;  /* 0x0000001f0c027819 */ /* 0x000fd000000006ff */
[----:B------:R-:W1:Y:S02]  /*30e0*/  SYNCS.PHASECHK.TRANS64 P0, [UR5+0x110], R2 ;  /* 0x00011002ff0075a7 */ /* 0x000e640008001005 */
[----:B-1----:R-:W-:Y:S05]  /*30f0*/  @P0 BRA `(.L_x_60) ;  /* 0x0000000000080947 */ /* 0x002fea0003800000 */
[----:B------:R-:W1:Y:S02]  /*3100*/  SYNCS.PHASECHK.TRANS64.TRYWAIT P0, [UR5+0x110], R2 ;  /* 0x00011002ff0075a7 */ /* 0x000e640008001105 */
[----:B-1----:R-:W-:Y:S05]  /*3110*/  @!P0 BRA `(.L_x_61) ;  /* 0x00000090007c8947 */ /* 0x002fea0003800000 */
.L_x_60:
[----:B------:R-:W-:-:S04]  /*3120*/  UIADD3 UR4, UPT, UPT, UR6, 0x1, URZ ;  /* 0x0000000106047890 */ /* 0x000fc8000fffe0ff */
[----:B------:R-:W-:-:S04]  /*3130*/  UISETP.NE.AND UP0, UPT, UR4, 0x2, UPT ;  /* 0x000000020400788c */ /* 0x000fc8000bf05270 */
[----:B------:R-:W-:Y:S02]  /*3140*/  USEL UR7, URZ, 0x1, UP0 ;  /* 0x00000001ff077887 */ /* 0x000fe40008000000 */
[----:B------:R-:W-:-:S04]  /*3150*/  USEL UR4, UR4, URZ, UP0 ;  /* 0x000000ff04047287 */ /* 0x000fc80008000000 */
[----:B------:R-:W-:Y:S01]  /*3160*/  ULEA UR4, UR4, UR37, 0x3 ;  /* 0x0000002504047291 */ /* 0x000fe2000f8e18ff */
[----:B-1----:R-:W-:-:S04]  /*3170*/  LOP3.LUT R2, R12, UR7, RZ, 0x3c, !PT ;  /* 0x000000070c027c12 */ /* 0x002fc8000f8e3cff */
[----:B------:R-:W-:-:S04]  /*3180*/  SHF.L.U32 R0, R2, 0x1f, RZ ;  /* 0x0000001f02007819 */ /* 0x000fc800000006ff */
[----:B------:R-:W1:Y:S02]  /*3190*/  SYNCS.PHASECHK.TRANS64 P0, [UR4+0x110], R0 ;  /* 0x00011000ff0075a7 */ /* 0x000e640008001004 */
[----:B-1----:R-:W-:Y:S05]  /*31a0*/  @P0 EXIT ;  /* 0x000000000000094d */ /* 0x002fea0003800000 */
[----:B------:R-:W-:Y:S02]  /*31b0*/  SHF.L.U32 R2, R2, 0x1f, RZ ;  /* 0x0000001f02027819 */ /* 0x000fe400000006ff */
[----:B------:R-:W-:-:S07]  /*31c0*/  MOV R0, UR4 ;  /* 0x0000000400007c02 */ /* 0x000fce0008000f00 */
.L_x_62:
[----:B-1----:R1:W2:Y:S02]  /*31d0*/  SYNCS.PHASECHK.TRANS64.TRYWAIT P0, [R0+URZ+0x110], R2 ;  /* 0x00011002000075a7 */ /* 0x0022a400080011ff */
[----:B--2---:R-:W-:Y:S05]  /*31e0*/  @!P0 NANOSLEEP.SYNCS 0x989680 ;  /* 0x009896800000895d */ /* 0x004fea0003900000 */
[----:B------:R-:W2:Y:S02]  /*31f0*/  @!P0 SYNCS.PHASECHK.TRANS64 P0, [R0+URZ+0x110], R2 ;  /* 0x00011002000085a7 */ /* 0x000ea400080010ff */
[----:B--2---:R-:W-:Y:S05]  /*3200*/  @P0 EXIT ;  /* 0x000000000000094d */ /* 0x004fea0003800000 */
[----:B------:R-:W-:Y:S05]  /*3210*/  BRA `(.L_x_62) ;  /* 0xfffffffc00ec7947 */ /* 0x000fea000383ffff */
.L_x_55:
[----:B------:R-:W-:Y:S05]  /*3220*/  BRA.U UP4, `(.L_x_63) ;  /* 0x0000001104587547 */ /* 0x000fea000b800000 */
[----:B------:R-:W-:Y:S01]  /*3230*/  UMOV UR6, 0x40 ;  /* 0x0000004000067882 */ /* 0x000fe20000000000 */
[----:B------:R-:W-:Y:S01]  /*3240*/  NOP ;  /* 0x0000000000007918 */ /* 0x000fe20000000000 */
[----:B------:R-:W-:Y:S01]  /*3250*/  ULEA UR6, UR37, UR6, 0x18 ;  /* 0x0000000625067291 */ /* 0x000fe2000f8ec0ff */
[----:B------:R-:W-:Y:S02]  /*3260*/  UMOV UR7, 0x400 ;  /* 0x0000040000077882 */ /* 0x000fe40000000000 */
[----:B------:R-:W-:-:S06]  /*3270*/  ULEA UR37, UR37, UR7, 0x18 ;  /* 0x0000000725257291 */ /* 0x000fcc000f8ec0ff */
[----:B------:R-:W1:Y:S02]  /*3280*/  LDS.U8 R2, [UR6+0x1c] ;  /* 0x00001c06ff027984 */ /* 0x000e640008000000 */
[----:B-1----:R-:W-:-:S13]  /*3290*/  ISETP.NE.AND P0, PT, R2, RZ, PT ;  /* 0x000000ff0200720c */ /* 0x002fda0003f05270 */
[----:B------:R-:W-:Y:S05]  /*32a0*/  @P0 BRA `(.L_x_64) ;  /* 0x0000000400080947 */ /* 0x000fea0003800000 */
[----:B------:R-:W-:Y:S02]  /*32b0*/  UISETP.NE.U32.AND UP0, UPT, UR5, 0x1, UPT ;  /* 0x000000010500788c */ /* 0x000fe4000bf05070 */
[----:B------:R-:W-:-:S07]  /*32c0*/  UIADD3 UR8, UPT, UPT, UR6, 0x8, URZ ;  /* 0x0000000806087890 */ /* 0x000fce000fffe0ff */
[----:B------:R-:W-:Y:S05]  /*32d0*/  BRA.U !UP0, `(.L_x_65) ;  /* 0x00000001089c7547 */ /* 0x000fea000b800000 */
[----:B------:R-:W-:Y:S01]  /*32e0*/  ELECT P0, URZ, PT ;  /* 0x0000000000ff782f */ /* 0x000fe20003800000 */
[----:B------:R-:W-:-:S12]  /*32f0*/  BSSY B0, `(.L_x_65) ;  /* 0x0000025000007945 */ /* 0x000fd80003800000 */
[----:B------:R-:W-:Y:S05]  /*3300*/  @!P0 BRA `(.L_x_66) ;  /* 0x00000000008c8947 */ /* 0x000fea0003800000 */
[----:B------:R-:W-:-:S05]  /*3310*/  UMOV UR7, 0x10 ;  /* 0x0000001000077882 */ /* 0x000fca0000000000 */
[----:B------:R-:W-:Y:S04]  /*3320*/  DEPBAR.LE SB1, 0x36 ;  /* 0x00009d800000791a */ /* 0x000fe80000000000 */
[----:B------:R-:W1:Y:S02]  /*3330*/  UTCATOMSWS.2CTA.FIND_AND_SET.ALIGN UP1, UR7, UR7 ;  /* 0x00000007000775e3 */ /* 0x000e640008220800 */
[----:B-1----:R-:W-:Y:S01]  /*3340*/  MOV R10, UR7 ;  /* 0x00000007000a7c02 */ /* 0x002fe20008000f00 */
[----:B------:R-:W-:Y:S06]  /*3350*/  BRA.U UP1, `(.L_x_67) ;  /* 0x0000000101187547 */ /* 0x000fec000b800000 */
.L_x_68:
[----:B------:R-:W-:Y:S05]  /*3360*/  NANOSLEEP 0x64 ;  /* 0x000000640000795d */ /* 0x000fea0003800000 */
[----:B------:R-:W-:-:S05]  /*3370*/  UMOV UR7, 0x10 ;  /* 0x0000001000077882 */ /* 0x000fca0000000000 */
[----:B------:R-:W-:Y:S04]  /*3380*/  DEPBAR.LE SB1, 0x36 ;  /* 0x00009d800000791a */ /* 0x000fe80000000000 */
[----:B------:R-:W1:Y:S02]  /*3390*/  UTCATOMSWS.2CTA.FIND_AND_SET.ALIGN UP1, UR7, UR7 ;  /* 0x00000007000775e3 */ /* 0x000e640008220800 */
[----:B-1----:R-:W-:Y:S01]  /*33a0*/  MOV R10, UR7 ;  /* 0x00000007000a7c02 */ /* 0x002fe20008000f00 */
[----:B------:R-:W-:Y:S05]  /*33b0*/  BRA.U !UP1, `(.L_x_68) ;  /* 0xfffffffd09e87547 */ /* 0x000fea000b83ffff */
.L_x_67:
[----:B------:R-:W1:Y:S01]  /*33c0*/  LDS R5, [UR6+0x10] ;  /* 0x00001006ff057984 */ /* 0x000e620008000800 */
[----:B------:R-:W-:Y:S01]  /*33d0*/  IMAD.U32 R3, RZ, RZ, UR37 ;  /* 0x00000025ff037e24 */ /* 0x000fe2000f8e00ff */
[----:B------:R-:W-:-:S03]  /*33e0*/  MOV R2, UR4 ;  /* 0x0000000400027c02 */ /* 0x000fc60008000f00 */
[----:B------:R-:W-:Y:S01]  /*33f0*/  VIADD R3, R3, 0x190 ;  /* 0x0000019003037836 */ /* 0x000fe20000000000 */
[----:B-1----:R-:W-:-:S04]  /*3400*/  SHF.L.U32 R5, R5, 0x1f, RZ ;  /* 0x0000001f05057819 */ /* 0x002fc800000006ff */
[----:B------:R-:W1:Y:S02]  /*3410*/  SYNCS.PHASECHK.TRANS64.TRYWAIT P0, [UR6+0x8], R5 ;  /* 0x00000805ff0075a7 */ /* 0x000e640008001106 */
[----:B-1----:R-:W-:Y:S05]  /*3420*/  @P0 BRA `(.L_x_69) ;  /* 0x0000000000080947 */ /* 0x002fea0003800000 */
[----:B------:R-:W1:Y:S02]  /*3430*/  SYNCS.PHASECHK.TRANS64.TRYWAIT P0, [UR6+0x8], R5 ;  /* 0x00000805ff0075a7 */ /* 0x000e640008001106 */
[----:B-1----:R-:W-:Y:S05]  /*3440*/  @!P0 BRA `(.L_x_70) ;  /* 0x0000008c00c88947 */ /* 0x002fea0003800000 */
.L_x_69:
[----:B-1----:R-:W-:Y:S01]  /*3450*/  HFMA2 R4, -RZ, RZ, 0, 5.9604644775390625e-08 ;  /* 0x00000001ff047431 */ /* 0x002fe200000001ff */
[----:B------:R-:W-:Y:S01]  /*3460*/  UPRMT UR7, UR4, 0x654, UR8 ;  /* 0x0000065404077896 */ /* 0x000fe20008000008 */
[----:B------:R-:W-:Y:S01]  /*3470*/  IMAD.MOV.U32 R7, RZ, RZ, 0xffff ;  /* 0x0000ffffff077424 */ /* 0x000fe200078e00ff */
[----:B------:R-:W-:Y:S01]  /*3480*/  PRMT R2, R2, 0x654, R3 ;  /* 0x0000065402027816 */ /* 0x000fe20000000003 */
[----:B------:R-:W-:Y:S02]  /*3490*/  IMAD.MOV.U32 R5, RZ, RZ, 0x4 ;  /* 0x00000004ff057424 */ /* 0x000fe400078e00ff */
[----:B------:R-:W-:Y:S01]  /*34a0*/  IMAD.SHL.U32 R9, R10, 0x20, RZ ;  /* 0x000000200a097824 */ /* 0x000fe200078e00ff */
[----:B------:R-:W-:Y:S02]  /*34b0*/  MOV R3, UR7 ;  /* 0x0000000700037c02 */ /* 0x000fe40008000f00 */
[-C--:B------:R-:W-:Y:S01]  /*34c0*/  SHF.L.U32 R7, R7, R10.reuse, RZ ;  /* 0x0000000a07077219 */ /* 0x080fe200000006ff */
[----:B------:R1:W-:Y:S01]  /*34d0*/  SYNCS.ARRIVE.TRANS64.RED RZ, [UR7], R5 ;  /* 0x00000005ffff79a7 */ /* 0x0003e20008000407 */
[----:B------:R-:W-:Y:S01]  /*34e0*/  SHF.L.U32 R6, R4, R10, RZ ;  /* 0x0000000a04067219 */ /* 0x000fe200000006ff */
[----:B------:R1:W-:Y:S04]  /*34f0*/  STS [UR37+0x190], R9 ;  /* 0x00019009ff007988 */ /* 0x0003e80008000825 */
[----:B------:R1:W-:Y:S04]  /*3500*/  STAS [R2.64], R10 ;  /* 0x0000000a02007dbd */ /* 0x0003e8000c0008ff */
[----:B------:R1:W-:Y:S04]  /*3510*/  ATOMS.OR RZ, [UR6+0x14], R7 ;  /* 0x00001407ffff798c */ /* 0x0003e8000b000006 */
[----:B------:R1:W-:Y:S04]  /*3520*/  ATOMS.OR RZ, [UR6+0x18], R6 ;  /* 0x00001806ffff798c */ /* 0x0003e8000b000006 */
[----:B------:R1:W-:Y:S02]  /*3530*/  ATOMS.XOR RZ, [UR6+0x10], R4 ;  /* 0x00001004ffff798c */ /* 0x0003e4000b800006 */
.L_x_66:
[----:B------:R-:W-:Y:S05]  /*3540*/  BSYNC B0 ;  /* 0x0000000000007941 */ /* 0x000fea0003800000 */
.L_x_65:
[----:B------:R-:W-:Y:S05]  /*3550*/  BRA.U UP0, `(.L_x_71) ;  /* 0x00000001006c7547 */ /* 0x000fea000b800000 */
[----:B------:R-:W-:-:S03]  /*3560*/  UMOV UR7, 0xffffffff ;  /* 0xffffffff00077882 */ /* 0x000fc60000000000 */
[----:B------:R-:W-:Y:S05]  /*3570*/  BRA.DIV UR7, `(.L_x_72) ;  /* 0x0000008e07947947 */ /* 0x000fea000b800000 */
[----:B------:R-:W-:-:S13]  /*3580*/  ELECT P6, URZ, PT ;  /* 0x0000000000ff782f */ /* 0x000fda00038c0000 */
.L_x_184:
[----:B------:R-:W-:Y:S05]  /*3590*/  @!P6 BRA `(.L_x_71) ;  /* 0x00000000005ce947 */ /* 0x000fea0003800000 */
[----:B-1----:R-:W1:Y:S02]  /*35a0*/  LDS R3, [UR6+0x10] ;  /* 0x00001006ff037984 */ /* 0x002e640008000800 */
[----:B-1----:R-:W-:-:S04]  /*35b0*/  SHF.L.U32 R3, R3, 0x1f, RZ ;  /* 0x0000001f03037819 */ /* 0x002fc800000006ff */
[----:B------:R-:W1:Y:S02]  /*35c0*/  SYNCS.PHASECHK.TRANS64.TRYWAIT P0, [UR6+0x8], R3 ;  /* 0x00000803ff0075a7 */ /* 0x000e640008001106 */
[----:B-1----:R-:W-:Y:S05]  /*35d0*/  @P0 BRA `(.L_x_73) ;  /* 0x0000000000080947 */ /* 0x002fea0003800000 */
[----:B------:R-:W1:Y:S02]  /*35e0*/  SYNCS.PHASECHK.TRANS64.TRYWAIT P0, [UR6+0x8], R3 ;  /* 0x00000803ff0075a7 */ /* 0x000e640008001106 */
[----:B-1----:R-:W-:Y:S05]  /*35f0*/  @!P0 BRA `(.L_x_74) ;  /* 0x0000008c00948947 */ /* 0x002fea0003800000 */
.L_x_73:
[----:B------:R-:W2:Y:S01]  /*3600*/  LDS R5, [UR37+0x190] ;  /* 0x00019025ff057984 */ /* 0x000ea20008000800 */
[----:B-1----:R-:W-:Y:S02]  /*3610*/  HFMA2 R2, -RZ, RZ, 0, 5.9604644775390625e-08 ;  /* 0x00000001ff027431 */ /* 0x002fe400000001ff */
[----:B------:R-:W-:Y:S01]  /*3620*/  IMAD.MOV.U32 R3, RZ, RZ, 0xffff ;  /* 0x0000ffffff037424 */ /* 0x000fe200078e00ff */
[----:B------:R-:W-:Y:S01]  /*3630*/  UPRMT UR7, UR4, 0x654, UR8 ;  /* 0x0000065404077896 */ /* 0x000fe20008000008 */
[----:B--2---:R-:W-:-:S03]  /*3640*/  IMAD.SHL.U32 R4, R5, 0x20, RZ ;  /* 0x0000002005047824 */ /* 0x004fc600078e00ff */
[-C--:B------:R-:W-:Y:S02]  /*3650*/  SHF.L.U32 R3, R3, R5.reuse, RZ ;  /* 0x0000000503037219 */ /* 0x080fe400000006ff */
[----:B------:R-:W-:Y:S01]  /*3660*/  SHF.L.U32 R5, R2, R5, RZ ;  /* 0x0000000502057219 */ /* 0x000fe200000006ff */
[----:B------:R2:W-:Y:S04]  /*3670*/  STS [UR37+0x190], R4 ;  /* 0x00019004ff007988 */ /* 0x0005e80008000825 */
[----:B------:R2:W-:Y:S04]  /*3680*/  ATOMS.OR RZ, [UR6+0x14], R3 ;  /* 0x00001403ffff798c */ /* 0x0005e8000b000006 */
[----:B------:R2:W-:Y:S01]  /*3690*/  ATOMS.OR RZ, [UR6+0x18], R5 ;  /* 0x00001805ffff798c */ /* 0x0005e2000b000006 */
[----:B------:R-:W-:Y:S03]  /*36a0*/  SYNCS.ARRIVE.TRANS64.RED.A1T0 RZ, [UR7], RZ ;  /* 0x000000ffffff79a7 */ /* 0x000fe60008100407 */
[----:B------:R2:W-:Y:S01]  /*36b0*/  ATOMS.XOR RZ, [UR6+0x10], R2 ;  /* 0x00001002ffff798c */ /* 0x0005e2000b800006 */
[----:B------:R-:W-:Y:S05]  /*36c0*/  BRA `(.L_x_71) ;  /* 0x0000000000107947 */ /* 0x000fea0003800000 */
.L_x_64:
[----:B------:R-:W-:-:S05]  /*36d0*/  MOV R2, 0xffffffff ;  /* 0xffffffff00027802 */ /* 0x000fca0000000f00 */
[----:B------:R1:W-:Y:S02]  /*36e0*/  STS [UR37+0x190], R2 ;  /* 0x00019002ff007988 */ /* 0x0003e40008000825 */
[----:B-1----:R-:W-:Y:S02]  /*36f0*/  MOV R2, 0x3710 ;  /* 0x0000371000027802 */ /* 0x002fe40000000f00 */
[----:B-----5:R-:W-:Y:S05]  /*3700*/  CALL.REL.NOINC `($__internal_1_$__cuda_sm10x_tcgen05_guardrail_trap_phase_invalid_during_alloc) ;  /* 0x0000009400347944 */ /* 0x020fea0003c00000 */
.L_x_71:
[----:B------:R-:W-:Y:S05]  /*3710*/  WARPSYNC.ALL ;  /* 0x0000000000007948 */ /* 0x000fea0003800000 */
[----:B------:R-:W3:Y:S01]  /*3720*/  S2UR UR8, SR_CgaCtaId ;  /* 0x00000000000879c3 */ /* 0x000ee20000008800 */
[----:B------:R-:W-:Y:S01]  /*3730*/  UMOV UR6, 0x400 ;  /* 0x0000040000067882 */ /* 0x000fe20000000000 */
[----:B------:R-:W-:-:S06]  /*3740*/  NOP ;  /* 0x0000000000007918 */ /* 0x000fcc0000000000 */
[----:B------:R-:W-:Y:S06]  /*3750*/  BAR.ARV 0x6, 0xa0 ;  /* 0x0182800000007b1d */ /* 0x000fec0000002000 */
[----:B------:R-:W-:Y:S01]  /*3760*/  LOP3.LUT R0, R0, 0xffff, RZ, 0xc0, !PT ;  /* 0x0000ffff00007812 */ /* 0x000fe200078ec0ff */
[----:B-1----:R-:W-:Y:S01]  /*3770*/  IMAD.MOV.U32 R9, RZ, RZ, 0x1 ;  /* 0x00000001ff097424 */ /* 0x002fe200078e00ff */
[----:B------:R-:W-:Y:S01]  /*3780*/  LOP3.LUT R8, R8, 0xffff, RZ, 0xc0, !PT ;  /* 0x0000ffff08087812 */ /* 0x000fe200078ec0ff */
[----:B------:R-:W-:Y:S01]  /*3790*/  UMOV UR22, URZ ;  /* 0x000000ff00167c82 */ /* 0x000fe20008000000 */
[----:B------:R-:W-:Y:S01]  /*37a0*/  R2UR UR12, R0 ;  /* 0x00000000000c72ca */ /* 0x000fe200000e0000 */
[----:B------:R-:W-:Y:S01]  /*37b0*/  UMOV UR21, URZ ;  /* 0x000000ff00157c82 */ /* 0x000fe20008000000 */
[----:B------:R-:W-:Y:S01]  /*37c0*/  R2UR UR13, R8 ;  /* 0x00000000080d72ca */ /* 0x000fe200000e0000 */
[----:B------:R-:W-:Y:S01]  /*37d0*/  IMAD.MOV.U32 R8, RZ, RZ, RZ ;  /* 0x000000ffff087224 */ /* 0x000fe200078e00ff */
[----:B------:R-:W-:Y:S01]  /*37e0*/  UMOV UR20, URZ ;  /* 0x000000ff00147c82 */ /* 0x000fe20008000000 */
[----:B------:R-:W-:-:S02]  /*37f0*/  UISETP.NE.AND UP2, UPT, UR5, URZ, UPT ;  /* 0x000000ff0500728c */ /* 0x000fc4000bf45270 */
[----:B---3--:R-:W-:Y:S01]  /*3800*/  ULEA UR8, UR8, UR6, 0x18 ;  /* 0x0000000608087291 */ /* 0x008fe2000f8ec0ff */
[----:B------:R-:W1:Y:S03]  /*3810*/  LDCU UR6, c[0x0][0x38c] ;  /* 0x00007180ff0677ac */ /* 0x000e660008000800 */
[----:B------:R-:W-:Y:S02]  /*3820*/  UIADD3 UR14, UPT, UPT, UR8, 0xc400, URZ ;  /* 0x0000c400080e7890 */ /* 0x000fe4000fffe0ff */
[----:B------:R-:W-:-:S03]  /*3830*/  UIADD3 UR15, UPT, UPT, UR8, 0x22400, URZ ;  /* 0x00022400080f7890 */ /* 0x000fc6000fffe0ff */
[----:B--2---:R-:W2:Y:S01]  /*3840*/  LDS R2, [UR8+0x190] ;  /* 0x00019008ff027984 */ /* 0x004ea20008000800 */
[----:B------:R-:W-:Y:S02]  /*3850*/  USHF.R.U32.HI UR14, URZ, 0x4, UR14 ;  /* 0x00000004ff0e7899 */ /* 0x000fe4000801160e */
[----:B------:R-:W-:Y:S02]  /*3860*/  USHF.R.U32.HI UR15, URZ, 0x4, UR15 ;  /* 0x00000004ff0f7899 */ /* 0x000fe4000801160f */
[----:B------:R-:W-:Y:S02]  /*3870*/  ULOP3.LUT UR14, UR14, 0x3fff, URZ, 0xc0, !UPT ;  /* 0x00003fff0e0e7892 */ /* 0x000fe4000f8ec0ff */
[----:B------:R-:W-:Y:S02]  /*3880*/  ULOP3.LUT UR15, UR15, 0x3fff, URZ, 0xc0, !UPT ;  /* 0x00003fff0f0f7892 */ /* 0x000fe4000f8ec0ff */
[----:B------:R-:W-:Y:S02]  /*3890*/  ULOP3.LUT UR14, UR14, 0x10000, URZ, 0xfc, !UPT ;  /* 0x000100000e0e7892 */ /* 0x000fe4000f8efcff */
[----:B-1----:R-:W-:-:S02]  /*38a0*/  UIADD3 UR6, UPT, UPT, UR6, 0x3f, URZ ;  /* 0x0000003f06067890 */ /* 0x002fc4000fffe0ff */
[----:B------:R-:W-:Y:S02]  /*38b0*/  ULOP3.LUT UR15, UR15, 0x10000, URZ, 0xfc, !UPT ;  /* 0x000100000f0f7892 */ /* 0x000fe4000f8efcff */
[----:B------:R-:W-:Y:S01]  /*38c0*/  USHF.R.S32.HI UR7, URZ, 0x1f, UR6 ;  /* 0x0000001fff077899 */ /* 0x000fe20008011406 */
[----:B------:R-:W-:Y:S01]  /*38d0*/  UMOV UR28, 0x0 ;  /* 0x00000000001c7882 */ /* 0x000fe20000000000 */
[----:B------:R-:W-:Y:S02]  /*38e0*/  UMOV UR29, 0x10400010 ;  /* 0x10400010001d7882 */ /* 0x000fe40000000000 */
[----:B------:R-:W-:Y:S01]  /*38f0*/  ULEA.HI UR7, UR7, UR6, URZ, 0x6 ;  /* 0x0000000607077291 */ /* 0x000fe2000f8f30ff */
[----:B------:R-:W-:Y:S01]  /*3900*/  UMOV UR26, 0x0 ;  /* 0x00000000001a7882 */ /* 0x000fe20000000000 */
[----:B------:R-:W-:Y:S02]  /*3910*/  UMOV UR27, 0x10400010 ;  /* 0x10400010001b7882 */ /* 0x000fe40000000000 */
[----:B------:R-:W-:-:S04]  /*3920*/  USHF.R.S32.HI UR7, URZ, 0x6, UR7 ;  /* 0x00000006ff077899 */ /* 0x000fc80008011407 */
[----:B------:R-:W-:-:S04]  /*3930*/  UISETP.LT.AND UP0, UPT, UR7, 0x1, UPT ;  /* 0x000000010700788c */ /* 0x000fc8000bf01270 */
[----:B------:R-:W-:Y:S01]  /*3940*/  USEL UR23, UR7, 0x1, !UP0 ;  /* 0x0000000107177887 */ /* 0x000fe2000c000000 */
[----:B--2---:R-:W-:Y:S02]  /*3950*/  R2UR UR24, R2 ;  /* 0x00000000021872ca */ /* 0x004fe400000e0000 */
[----:B------:R-:W-:-:S13]  /*3960*/  CS2R R2, SRZ ;  /* 0x0000000000027805 */ /* 0x000fda000001ff00 */
.L_x_82:
[C---:B------:R-:W-:Y:S02]  /*3970*/  LEA R0, R8.reuse, UR8, 0x3 ;  /* 0x0000000808007c11 */ /* 0x040fe4000f8e18ff */
[----:B------:R-:W-:Y:S02]  /*3980*/  SHF.L.U32 R4, R3, 0x1f, RZ ;  /* 0x0000001f03047819 */ /* 0x000fe400000006ff */
[----:B------:R-:W-:Y:S02]  /*3990*/  LEA R5, R8, UR8, 0x4 ;  /* 0x0000000808057c11 */ /* 0x000fe4000f8e20ff */
[----:B------:R-:W1:Y:S02]  /*39a0*/  SYNCS.PHASECHK.TRANS64.TRYWAIT P0, [R0+URZ+0x100], R4 ;  /* 0x00010004000075a7 */ /* 0x000e6400080011ff */
[----:B-1-34-:R-:W-:Y:S05]  /*39b0*/  @!P0 BRA `(.L_x_75) ;  /* 0x0000008800bc8947 */ /* 0x01afea0003800000 */
.L_x_185:
[----:B-1----:R-:W1:Y:S01]  /*39c0*/  LDS.128 R4, [R5+0x170] ;  /* 0x0001700005047984 */ /* 0x002e620000000c00 */
[----:B------:R-:W-:Y:S02]  /*39d0*/  VIADD R0, R0, 0x110 ;  /* 0x0000011000007836 */ /* 0x000fe40000000000 */
[----:B------:R-:W-:Y:S01]  /*39e0*/  VIADD R8, R8, 0x1 ;  /* 0x0000000108087836 */ /* 0x000fe20000000000 */
[----:B------:R-:W-:Y:S01]  /*39f0*/  @!PT LDS RZ, [RZ] ;  /* 0x00000000fffff984 */ /* 0x000fe20000000800 */
[----:B------:R-:W-:Y:S01]  /*3a00*/  @!PT LDS RZ, [RZ] ;  /* 0x00000000fffff984 */ /* 0x000fe20000000800 */
[----:B------:R-:W-:Y:S01]  /*3a10*/  @!PT LDS RZ, [RZ] ;  /* 0x00000000fffff984 */ /* 0x000fe20000000800 */
[----:B------:R-:W-:Y:S01]  /*3a20*/  @!PT LDS RZ, [RZ] ;  /* 0x00000000fffff984 */ /* 0x000fe20000000800 */
[----:B------:R2:W-:Y:S06]  /*3a30*/  MEMBAR.ALL.CTA ;  /* 0x0000000000007992 */ /* 0x0005ec0000008000 */
[----:B--2---:R-:W2:Y:S01]  /*3a40*/  FENCE.VIEW.ASYNC.S ;  /* 0x00000000000073c6 */ /* 0x004ea20000000000 */
[----:B------:R-:W-:-:S04]  /*3a50*/  PRMT R0, RZ, 0x654, R0 ;  /* 0x00000654ff007816 */ /* 0x000fc80000000000 */
[----:B--2---:R2:W-:Y:S01]  /*3a60*/  SYNCS.ARRIVE.TRANS64.RED.A1T0 RZ, [R0+URZ], RZ ;  /* 0x000000ff00ff79a7 */ /* 0x0045e200081004ff */
[----:B-1----:R-:W-:Y:S01]  /*3a70*/  LOP3.LUT P1, RZ, R6, 0x1, RZ, 0xc0, !PT ;  /* 0x0000000106ff7812 */ /* 0x002fe2000782c0ff */
[----:B--2---:R-:W-:-:S12]  /*3a80*/  BRA.U UP2, `(.L_x_76) ;  /* 0x0000000102e07547 */ /* 0x004fd8000b800000 */
[----:B------:R-:W1:Y:S01]  /*3a90*/  LDCU UR6, c[0x0][0x38c] ;  /* 0x00007180ff0677ac */ /* 0x000e620008000800 */
[----:B------:R-:W-:Y:S02]  /*3aa0*/  PLOP3.LUT P2, PT, PT, PT, PT, 0x80, 0x8 ;  /* 0x000000000008781c */ /* 0x000fe40003f4f070 */
[----:B------:R-:W-:Y:S01]  /*3ab0*/  SHF.L.U32 R4, R9, 0x1f, RZ ;  /* 0x0000001f09047819 */ /* 0x000fe200000006ff */
[----:B------:R-:W-:Y:S02]  /*3ac0*/  ULEA UR10, UR22, UR8, 0x3 ;  /* 0x00000008160a7291 */ /* 0x000fe4000f8e18ff */
[----:B------:R-:W-:Y:S02]  /*3ad0*/  ULEA UR11, UR22, UR24, 0x8 ;  /* 0x00000018160b7291 */ /* 0x000fe4000f8e40ff */
[----:B-1----:R-:W-:-:S06]  /*3ae0*/  UISETP.GE.AND UP0, UPT, UR6, 0x1, UPT ;  /* 0x000000010600788c */ /* 0x002fcc000bf06270 */
[----:B------:R-:W-:-:S05]  /*3af0*/  PLOP3.LUT P0, PT, PT, PT, UP0, 0x80, 0x8 ;  /* 0x000000000008781c */ /* 0x000fca0003f0f008 */
[----:B------:R-:W-:-:S08]  /*3b00*/  @UP0 ULEA UR6, UR21, UR8, 0x3 ;  /* 0x0000000815060291 */ /* 0x000fd0000f8e18ff */
[----:B------:R-:W-:-:S04]  /*3b10*/  @P0 SHF.L.U32 R0, R2, 0x1f, RZ ;  /* 0x0000001f02000819 */ /* 0x000fc800000006ff */
[----:B------:R1:W2:Y:S01]  /*3b20*/  @P0 SYNCS.PHASECHK.TRANS64.TRYWAIT P2, [UR6], R0 ;  /* 0x00000000ff0005a7 */ /* 0x0002a20008041106 */
[----:B------:R-:W3:Y:S02]  /*3b30*/  SYNCS.PHASECHK.TRANS64.TRYWAIT P0, [UR10+0x130], R4 ;  /* 0x00013004ff0075a7 */ /* 0x000ee4000800110a */
[----:B-123--:R-:W-:Y:S05]  /*3b40*/  @!P0 BRA `(.L_x_77) ;  /* 0x00000088006c8947 */ /* 0x00efea0003800000 */
.L_x_187:
[----:B------:R-:W-:Y:S01]  /*3b50*/  UMOV UR19, UR20 ;  /* 0x0000001400137c82 */ /* 0x000fe20008000000 */
[----:B------:R-:W-:Y:S05]  /*3b60*/  BRA.U !UP0, `(.L_x_78) ;  /* 0x0000000108987547 */ /* 0x000fea000b800000 */
[----:B------:R-:W-:Y:S02]  /*3b70*/  UIADD3 UR19, UPT, UPT, UR23, UR20, URZ ;  /* 0x0000001417137290 */ /* 0x000fe4000fffe0ff */
[----:B------:R-:W-:Y:S01]  /*3b80*/  UPLOP3.LUT UP3, UPT, UPT, UPT, UPT, 0x40, 0x4 ;  /* 0x000000000004789c */ /* 0x000fe20003f6e870 */
[----:B------:R-:W-:Y:S01]  /*3b90*/  UMOV UR18, UR7 ;  /* 0x0000000700127c82 */ /* 0x000fe20008000000 */
[----:B------:R-:W-:-:S09]  /*3ba0*/  UMOV UR17, UR21 ;  /* 0x0000001500117c82 */ /* 0x000fd20008000000 */
.L_x_81:
[----:B--2---:R-:W-:Y:S01]  /*3bb0*/  ULEA UR9, UR17, UR8, 0x3 ;  /* 0x0000000811097291 */ /* 0x004fe2000f8e18ff */
[----:B---3--:R-:W-:Y:S11]  /*3bc0*/  @P2 BRA `(.L_x_79) ;  /* 0x00000000000c2947 */ /* 0x008ff60003800000 */
[----:B-1----:R-:W-:Y:S04]  /*3bd0*/  SHF.L.U32 R4, R2, 0x1f, RZ ;  /* 0x0000001f02047819 */ /* 0x002fe800000006ff */
[----:B------:R-:W1:Y:S02]  /*3be0*/  SYNCS.PHASECHK.TRANS64.TRYWAIT P0, [UR9], R4 ;  /* 0x00000004ff0075a7 */ /* 0x000e640008001109 */
[----:B-1----:R-:W-:Y:S05]  /*3bf0*/  @!P0 BRA `(.L_x_80) ;  /* 0x0000008800588947 */ /* 0x002fea0003800000 */
.L_x_79:
[----:B------:R-:W-:Y:S01]  /*3c00*/  UISETP.NE.AND UP0, UPT, UR18, 0x1, UPT ;  /* 0x000000011200788c */ /* 0x000fe2000bf05270 */
[----:B------:R-:W-:Y:S01]  /*3c10*/  PLOP3.LUT P2, PT, PT, PT, PT, 0x80, 0x8 ;  /* 0x000000000008781c */ /* 0x000fe20003f4f070 */
[----:B------:R-:W-:Y:S02]  /*3c20*/  UIADD3 UR21, UPT, UPT, UR17, 0x1, URZ ;  /* 0x0000000111157890 */ /* 0x000fe4000fffe0ff */
[----:B------:R-:W-:Y:S02]  /*3c30*/  ULEA UR30, UR17, UR15, 0x9 ;  /* 0x0000000f111e7291 */ /* 0x000fe4000f8e48ff */
[----:B------:R-:W-:Y:S01]  /*3c40*/  UISETP.NE.AND UP1, UPT, UR21, 0xb, UPT ;  /* 0x0000000b1500788c */ /* 0x000fe2000bf25270 */
[----:B------:R-:W-:Y:S01]  /*3c50*/  PLOP3.LUT P0, PT, PT, PT, UP0, 0x80, 0x8 ;  /* 0x000000000008781c */ /* 0x000fe20003f0f008 */
[----:B------:R-:W-:Y:S02]  /*3c60*/  ULEA UR32, UR17, UR14, 0x9 ;  /* 0x0000000e11207291 */ /* 0x000fe4000f8e48ff */
[----:B------:R-:W-:Y:S02]  /*3c70*/  USEL UR16, URZ, 0x1, UP1 ;  /* 0x00000001ff107887 */ /* 0x000fe40008800000 */
[----:B------:R-:W-:Y:S02]  /*3c80*/  USEL UR21, UR21, URZ, UP1 ;  /* 0x000000ff15157287 */ /* 0x000fe40008800000 */
[----:B------:R-:W-:Y:S02]  /*3c90*/  UIADD3 UR36, UPT, UPT, UR30, 0x2, URZ ;  /* 0x000000021e247890 */ /* 0x000fe4000fffe0ff */
[----:B------:R-:W-:Y:S01]  /*3ca0*/  @UP0 ULEA UR6, UR21, UR8, 0x3 ;  /* 0x0000000815060291 */ /* 0x000fe2000f8e18ff */
[----:B------:R-:W-:Y:S01]  /*3cb0*/  LOP3.LUT R2, R2, UR16, RZ, 0x3c, !PT ;  /* 0x0000001002027c12 */ /* 0x000fe2000f8e3cff */
[----:B------:R-:W-:Y:S02]  /*3cc0*/  UIADD3 UR34, UPT, UPT, UR32, 0x2, URZ ;  /* 0x0000000220227890 */ /* 0x000fe4000fffe0ff */
[----:B------:R-:W-:Y:S01]  /*3cd0*/  UIADD3 UR9, UPT, UPT, UR9, 0x58, URZ ;  /* 0x0000005809097890 */ /* 0x000fe2000fffe0ff */
[----:B-1----:R-:W-:Y:S01]  /*3ce0*/  @P0 SHF.L.U32 R0, R2, 0x1f, RZ ;  /* 0x0000001f02000819 */ /* 0x002fe200000006ff */
[----:B------:R-:W-:Y:S01]  /*3cf0*/  UMOV UR31, 0x80004020 ;  /* 0x80004020001f7882 */ /* 0x000fe20000000000 */
[----:B------:R-:W-:Y:S01]  /*3d00*/  UMOV UR33, 0x80004020 ;  /* 0x8000402000217882 */ /* 0x000fe20000000000 */
[----:B------:R-:W-:Y:S01]  /*3d10*/  UMOV UR37, 0x80004020 ;  /* 0x8000402000257882 */ /* 0x000fe20000000000 */
[----:B------:R2:W3:Y:S01]  /*3d20*/  @P0 SYNCS.PHASECHK.TRANS64.TRYWAIT P2, [UR6], R0 ;  /* 0x00000000ff0005a7 */ /* 0x0004e20008041106 */
[----:B------:R-:W-:Y:S01]  /*3d30*/  UIADD3 UR20, UPT, UPT, UR20, 0x1, URZ ;  /* 0x0000000114147890 */ /* 0x000fe2000fffe0ff */
[----:B------:R2:W-:Y:S01]  /*3d40*/  UTCQMMA.2CTA gdesc[UR32], gdesc[UR30], tmem[UR11], tmem[UR28], idesc[UR29], UP3 ;  /* 0x00ff1c1e200075ea */ /* 0x0005e20009a0030b */
[----:B------:R-:W-:Y:S02]  /*3d50*/  UIADD3 UR18, UPT, UPT, UR18, -0x1, URZ ;  /* 0xffffffff12127890 */ /* 0x000fe4000fffe0ff */
[----:B------:R-:W-:Y:S02]  /*3d60*/  UISETP.NE.AND UP0, UPT, UR20, UR19, UPT ;  /* 0x000000131400728c */ /* 0x000fe4000bf05270 */
[----:B------:R-:W-:Y:S01]  /*3d70*/  UPLOP3.LUT UP3, UPT, UPT, UPT, UPT, 0x80, 0x8 ;  /* 0x000000000008789c */ /* 0x000fe20003f6f070 */
[----:B------:R-:W-:Y:S01]  /*3d80*/  UMOV UR35, 0x80004020 ;  /* 0x8000402000237882 */ /* 0x000fe20000000000 */
[----:B------:R-:W-:Y:S01]  /*3d90*/  UMOV UR17, UR21 ;  /* 0x0000001500117c82 */ /* 0x000fe20008000000 */
[----:B------:R2:W-:Y:S01]  /*3da0*/  UTCQMMA.2CTA gdesc[UR34], gdesc[UR36], tmem[UR11], tmem[UR26], idesc[UR27], UPT ;  /* 0x00ff1a24220075ea */ /* 0x0005e2000ba0030b */
[----:B------:R2:W-:Y:S03]  /*3db0*/  UTCBAR.2CTA.MULTICAST [UR9], URZ, UR13 ;  /* 0x000000ff090073e9 */ /* 0x0005e6000820080d */
[----:B------:R-:W-:Y:S05]  /*3dc0*/  BRA.U UP0, `(.L_x_81) ;  /* 0xfffffffd00787547 */ /* 0x000fea000b83ffff */
.L_x_78:
[----:B------:R-:W-:Y:S01]  /*3dd0*/  UIADD3 UR10, UPT, UPT, UR10, 0x120, URZ ;  /* 0x000001200a0a7890 */ /* 0x000fe2000fffe0ff */
[----:B------:R-:W-:-:S08]  /*3de0*/  UMOV UR20, UR19 ;  /* 0x0000001300147c82 */ /* 0x000fd00008000000 */
[----:B------:R4:W-:Y:S01]  /*3df0*/  UTCBAR.2CTA.MULTICAST [UR10], URZ, UR12 ;  /* 0x000000ff0a0073e9 */ /* 0x0009e2000820080c */
[----:B------:R-:W-:Y:S02]  /*3e00*/  NOP ;  /* 0x0000000000007918 */ /* 0x000fe40000000000 */
.L_x_76:
[----:B------:R-:W-:Y:S01]  /*3e10*/  UIADD3 UR22, UPT, UPT, UR22, 0x1, URZ ;  /* 0x0000000116167890 */ /* 0x000fe2000fffe0ff */
[----:B------:R-:W-:-:S03]  /*3e20*/  ISETP.NE.AND P0, PT, R8, 0x2, PT ;  /* 0x000000020800780c */ /* 0x000fc60003f05270 */
[----:B------:R-:W-:Y:S01]  /*3e30*/  UISETP.NE.AND UP0, UPT, UR22, 0x2, UPT ;  /* 0x000000021600788c */ /* 0x000fe2000bf05270 */
[----:B-12---:R-:W-:Y:S02]  /*3e40*/  SEL R0, RZ, 0x1, P0 ;  /* 0x00000001ff007807 */ /* 0x006fe40000000000 */
[----:B------:R-:W-:Y:S01]  /*3e50*/  SEL R8, R8, RZ, P0 ;  /* 0x000000ff08087207 */ /* 0x000fe20000000000 */
[----:B------:R-:W-:Y:S01]  /*3e60*/  USEL UR6, URZ, 0x1, UP0 ;  /* 0x00000001ff067887 */ /* 0x000fe20008000000 */
[----:B------:R-:W-:Y:S01]  /*3e70*/  LOP3.LUT R3, R3, R0, RZ, 0x3c, !PT ;  /* 0x0000000003037212 */ /* 0x000fe200078e3cff */
[----:B------:R-:W-:-:S04]  /*3e80*/  USEL UR22, UR22, URZ, UP0 ;  /* 0x000000ff16167287 */ /* 0x000fc80008000000 */
[----:B------:R-:W-:Y:S01]  /*3e90*/  LOP3.LUT R9, R9, UR6, RZ, 0x3c, !PT ;  /* 0x0000000609097c12 */ /* 0x000fe2000f8e3cff */
[----:B------:R-:W-:Y:S07]  /*3ea0*/  @P1 BRA `(.L_x_82) ;  /* 0xfffffff800b01947 */ /* 0x000fee000383ffff */
[----:B------:R-:W1:Y:S01]  /*3eb0*/  S2UR UR6, SR_CgaCtaId ;  /* 0x00000000000679c3 */ /* 0x000e620000008800 */
[----:B------:R-:W-:Y:S01]  /*3ec0*/  ELECT P0, URZ, PT ;  /* 0x0000000000ff782f */ /* 0x000fe20003800000 */
[----:B------:R-:W-:Y:S01]  /*3ed0*/  HFMA2 R0, -RZ, RZ, 0, 5.9604644775390625e-08 ;  /* 0x00000001ff007431 */ /* 0x000fe200000001ff */
[----:B------:R-:W-:-:S05]  /*3ee0*/  UMOV UR7, 0x40 ;  /* 0x0000004000077882 */ /* 0x000fca0000000000 */
[----:B------:R-:W-:Y:S01]  /*3ef0*/  UVIRTCOUNT.DEALLOC.SMPOOL 0x80 ;  /* 0x000000800000784c */ /* 0x000fe20000000000 */
[----:B------:R-:W-:Y:S02]  /*3f00*/  UISETP.NE.AND UP0, UPT, UR5, URZ, UPT ;  /* 0x000000ff0500728c */ /* 0x000fe4000bf05270 */
[----:B-1----:R-:W-:-:S09]  /*3f10*/  ULEA UR6, UR6, UR7, 0x18 ;  /* 0x0000000706067291 */ /* 0x002fd2000f8ec0ff */
[----:B------:R1:W-:Y:S01]  /*3f20*/  @P0 STS.U8 [UR6+0x1c], R0 ;  /* 0x00001c00ff000988 */ /* 0x0003e20008000006 */
[----:B------:R-:W-:Y:S05]  /*3f30*/  BRA.U UP0, `(.L_x_83) ;  /* 0x0000000100587547 */ /* 0x000fea000b800000 */
[----:B------:R-:W-:Y:S01]  /*3f40*/  UIADD3 UR7, UPT, UPT, UR8, 0x130, URZ ;  /* 0x0000013008077890 */ /* 0x000fe2000fffe0ff */
[----:B------:R-:W-:-:S03]  /*3f50*/  SHF.L.U32 R2, R9, 0x1f, RZ ;  /* 0x0000001f09027819 */ /* 0x000fc600000006ff */
[----:B------:R-:W-:-:S09]  /*3f60*/  ULEA UR5, UR22, UR7, 0x3 ;  /* 0x0000000716057291 */ /* 0x000fd2000f8e18ff */
[----:B------:R-:W2:Y:S02]  /*3f70*/  SYNCS.PHASECHK.TRANS64.TRYWAIT P0, [UR5], R2 ;  /* 0x00000002ff0075a7 */ /* 0x000ea40008001105 */
[----:B--2---:R-:W-:Y:S05]  /*3f80*/  @!P0 BRA `(.L_x_84) ;  /* 0x00000084008c8947 */ /* 0x004fea0003800000 */
.L_x_190:
[----:B------:R-:W-:-:S04]  /*3f90*/  UIADD3 UR9, UPT, UPT, UR22, 0x1, URZ ;  /* 0x0000000116097890 */ /* 0x000fc8000fffe0ff */
[----:B------:R-:W-:-:S04]  /*3fa0*/  UISETP.NE.AND UP1, UPT, UR9, 0x2, UPT ;  /* 0x000000020900788c */ /* 0x000fc8000bf25270 */
[----:B------:R-:W-:Y:S02]  /*3fb0*/  USEL UR5, URZ, 0x1, UP1 ;  /* 0x00000001ff057887 */ /* 0x000fe40008800000 */
[----:B------:R-:W-:-:S04]  /*3fc0*/  USEL UR9, UR9, URZ, UP1 ;  /* 0x000000ff09097287 */ /* 0x000fc80008800000 */
[----:B------:R-:W-:Y:S01]  /*3fd0*/  ULEA UR9, UR9, UR7, 0x3 ;  /* 0x0000000709097291 */ /* 0x000fe2000f8e18ff */
[----:B-1----:R-:W-:-:S04]  /*3fe0*/  LOP3.LUT R2, R9, UR5, RZ, 0x3c, !PT ;  /* 0x0000000509027c12 */ /* 0x002fc8000f8e3cff */
[----:B------:R-:W-:Y:S01]  /*3ff0*/  SHF.L.U32 R2, R2, 0x1f, RZ ;  /* 0x0000001f02027819 */ /* 0x000fe200000006ff */
[----:B------:R-:W-:-:S04]  /*4000*/  IMAD.U32 R0, RZ, RZ, UR9 ;  /* 0x00000009ff007e24 */ /* 0x000fc8000f8e00ff */
[----:B------:R1:W2:Y:S03]  /*4010*/  SYNCS.PHASECHK.TRANS64.TRYWAIT P0, [R0+URZ], R2 ;  /* 0x00000002000075a7 */ /* 0x0002a600080011ff */
[----:B--2---:R-:W-:Y:S05]  /*4020*/  @!P0 NANOSLEEP.SYNCS 0x989680 ;  /* 0x009896800000895d */ /* 0x004fea0003900000 */
[----:B------:R-:W2:Y:S02]  /*4030*/  @!P0 SYNCS.PHASECHK.TRANS64 P0, [R0+URZ], R2 ;  /* 0x00000002000085a7 */ /* 0x000ea400080010ff */
[----:B--2---:R-:W-:Y:S05]  /*4040*/  @P0 BRA `(.L_x_85) ;  /* 0x0000000000200947 */ /* 0x004fea0003800000 */
.L_x_86:
[----:B--2---:R2:W1:Y:S02]  /*4050*/  SYNCS.PHASECHK.TRANS64.TRYWAIT P0, [R0+URZ], R2 ;  /* 0x00000002000075a7 */ /* 0x00446400080011ff */
[----:B-1----:R-:W-:Y:S05]  /*4060*/  @!P0 NANOSLEEP.SYNCS 0x989680 ;  /* 0x009896800000895d */ /* 0x002fea0003900000 */
[----:B------:R-:W1:Y:S02]  /*4070*/  @!P0 SYNCS.PHASECHK.TRANS64 P0, [R0+URZ], R2 ;  /* 0x00000002000085a7 */ /* 0x000e6400080010ff */
[----:B-1----:R-:W-:Y:S05]  /*4080*/  @!P0 BRA `(.L_x_86) ;  /* 0xfffffffc00f08947 */ /* 0x002fea000383ffff */
[----:B------:R-:W-:Y:S05]  /*4090*/  BRA `(.L_x_85) ;  /* 0x00000000000c7947 */ /* 0x000fea0003800000 */
.L_x_83:
[----:B------:R-:W-:-:S04]  /*40a0*/  UIADD3 UR5, UPT, UPT, UR8, 0x160, URZ ;  /* 0x0000016008057890 */ /* 0x000fc8000fffe0ff */
[----:B------:R-:W-:-:S09]  /*40b0*/  UPRMT UR5, UR4, 0x654, UR5 ;  /* 0x0000065404057896 */ /* 0x000fd20008000005 */
[----:B------:R-:W-:Y:S03]  /*40c0*/  SYNCS.ARRIVE.TRANS64.RED.A1T0 RZ, [UR5], RZ ;  /* 0x000000ffffff79a7 */ /* 0x000fe60008100405 */
.L_x_85:
[----:B-12---:R-:W-:Y:S01]  /*40d0*/  SHF.L.U32 R2, RZ, 0x1f, RZ ;  /* 0x0000001fff027819 */ /* 0x006fe200000006ff */
[----:B------:R-:W-:Y:S01]  /*40e0*/  UIADD3 UR5, UPT, UPT, UR8, 0x160, URZ ;  /* 0x0000016008057890 */ /* 0x000fe2000fffe0ff */
[----:B------:R-:W-:Y:S02]  /*40f0*/  PLOP3.LUT P0, PT, PT, PT, UP0, 0x80, 0x8 ;  /* 0x000000000008781c */ /* 0x000fe40003f0f008 */
[----:B------:R-:W1:Y:S02]  /*4100*/  SYNCS.PHASECHK.TRANS64.TRYWAIT P1, [UR8+0x160], R2 ;  /* 0x00016002ff0075a7 */ /* 0x000e640008021108 */
[----:B-1----:R-:W-:Y:S09]  /*4110*/  @!P1 BRA `(.L_x_87) ;  /* 0x0000008400409947 */ /* 0x002ff20003800000 */
.L_x_192:
[----:B------:R-:W-:Y:S01]  /*4120*/  @!UP0 UPRMT UR5, UR4, 0x654, UR5 ;  /* 0x0000065404058896 */ /* 0x000fe20008000005 */
[----:B------:R-:W-:Y:S02]  /*4130*/  UMOV UR8, 0xffff ;  /* 0x0000ffff00087882 */ /* 0x000fe40000000000 */
[----:B------:R-:W-:-:S06]  /*4140*/  UMOV UR4, 0x1 ;  /* 0x0000000100047882 */ /* 0x000fcc0000000000 */
[----:B------:R-:W-:Y:S01]  /*4150*/  @!P0 SYNCS.ARRIVE.TRANS64.RED.A1T0 RZ, [UR5], RZ ;  /* 0x000000ffffff89a7 */ /* 0x000fe20008100405 */
[----:B------:R-:W-:Y:S01]  /*4160*/  NOP ;  /* 0x0000000000007918 */ /* 0x000fe20000000000 */
[----:B-1----:R-:W1:Y:S01]  /*4170*/  LDS R0, [UR6+0x14] ;  /* 0x00001406ff007984 */ /* 0x002e620008000800 */
[----:B------:R-:W-:-:S04]  /*4180*/  ULOP3.LUT UR5, UR24, 0xffff, URZ, 0xc0, !UPT ;  /* 0x0000ffff18057892 */ /* 0x000fc8000f8ec0ff */
[----:B------:R-:W-:-:S04]  /*4190*/  USHF.R.U32.HI UR5, URZ, 0x5, UR5 ;  /* 0x00000005ff057899 */ /* 0x000fc80008011605 */
[----:B------:R-:W-:Y:S02]  /*41a0*/  USHF.L.U32 UR8, UR8, UR5, URZ ;  /* 0x0000000508087299 */ /* 0x000fe400080006ff */
[----:B------:R-:W-:-:S04]  /*41b0*/  USHF.L.U32 UR4, UR4, UR5, URZ ;  /* 0x0000000504047299 */ /* 0x000fc800080006ff */
[----:B-1----:R-:W-:-:S04]  /*41c0*/  LOP3.LUT R0, R0, UR8, RZ, 0xc0, !PT ;  /* 0x0000000800007c12 */ /* 0x002fc8000f8ec0ff */
[----:B------:R-:W-:-:S13]  /*41d0*/  ISETP.NE.AND P0, PT, R0, UR8, PT ;  /* 0x0000000800007c0c */ /* 0x000fda000bf05270 */
[----:B------:R-:W-:Y:S05]  /*41e0*/  @P0 BRA `(.L_x_88) ;  /* 0x0000000000580947 */ /* 0x000fea0003800000 */
[----:B------:R-:W1:Y:S02]  /*41f0*/  LDS R0, [UR6+0x18] ;  /* 0x00001806ff007984 */ /* 0x000e640008000800 */
[----:B-1----:R-:W-:-:S04]  /*4200*/  LOP3.LUT R0, R0, UR4, RZ, 0xc0, !PT ;  /* 0x0000000400007c12 */ /* 0x002fc8000f8ec0ff */
[----:B------:R-:W-:-:S13]  /*4210*/  ISETP.NE.AND P0, PT, R0, UR4, PT ;  /* 0x0000000400007c0c */ /* 0x000fda000bf05270 */
[----:B------:R-:W-:Y:S05]  /*4220*/  @P0 BRA `(.L_x_89) ;  /* 0x00000000003c0947 */ /* 0x000fea0003800000 */
[----:B------:R-:W1:Y:S01]  /*4230*/  S2R R2, SR_LANEID ;  /* 0x0000000000027919 */ /* 0x000e620000000000 */
[----:B------:R-:W-:Y:S01]  /*4240*/  ULOP3.LUT UR8, URZ, UR8, URZ, 0x33, !UPT ;  /* 0x00000008ff087292 */ /* 0x000fe2000f8e33ff */
[----:B------:R-:W-:Y:S02]  /*4250*/  VOTEU.ANY UR7, UPT, PT ;  /* 0x0000000000077886 */ /* 0x000fe400038e0100 */
[----:B------:R-:W-:-:S03]  /*4260*/  UFLO.U32 UR7, UR7 ;  /* 0x00000007000772bd */ /* 0x000fc600080e0000 */
[----:B------:R-:W-:-:S04]  /*4270*/  IMAD.U32 R0, RZ, RZ, UR8 ;  /* 0x00000008ff007e24 */ /* 0x000fc8000f8e00ff */
[----:B------:R2:W3:Y:S02]  /*4280*/  REDUX UR5, R0 ;  /* 0x00000000000573c4 */ /* 0x0004e40000000000 */
[----:B------:R1:W-:Y:S02]  /*4290*/  UTCATOMSWS.AND URZ, UR8 ;  /* 0x0000000800ff79e3 */ /* 0x0003e40008000000 */
[----:B-1----:R-:W-:Y:S02]  /*42a0*/  ISETP.EQ.U32.AND P0, PT, R2, UR7, PT ;  /* 0x0000000702007c0c */ /* 0x002fe4000bf02070 */
[----:B--2---:R-:W-:Y:S02]  /*42b0*/  LOP3.LUT R0, RZ, UR4, RZ, 0x33, !PT ;  /* 0x00000004ff007c12 */ /* 0x004fe4000f8e33ff */
[----:B---3--:R-:W-:Y:S02]  /*42c0*/  MOV R2, UR5 ;  /* 0x0000000500027c02 */ /* 0x008fe40008000f00 */
[----:B------:R-:W1:Y:S07]  /*42d0*/  REDUX UR4, R0 ;  /* 0x00000000000473c4 */ /* 0x000e6e0000000000 */
[----:B------:R2:W-:Y:S01]  /*42e0*/  @P0 ATOMS.AND RZ, [UR6+0x14], R2 ;  /* 0x00001402ffff098c */ /* 0x0005e2000a800006 */
[----:B-1----:R-:W-:-:S05]  /*42f0*/  IMAD.U32 R0, RZ, RZ, UR4 ;  /* 0x00000004ff007e24 */ /* 0x002fca000f8e00ff */
[----:B------:R2:W-:Y:S01]  /*4300*/  @P0 ATOMS.AND RZ, [UR6+0x18], R0 ;  /* 0x00001800ffff098c */ /* 0x0005e2000a800006 */
[----:B------:R-:W-:Y:S05]  /*4310*/  BRA `(.L_x_90) ;  /* 0x0000000000147947 */ /* 0x000fea0003800000 */
.L_x_89:
[----:B------:R-:W-:Y:S02]  /*4320*/  MOV R2, 0x4340 ;  /* 0x0000434000027802 */ /* 0x000fe40000000f00 */
[----:B---345:R-:W-:Y:S05]  /*4330*/  CALL.REL.NOINC `($__internal_0_$__cuda_sm10x_tcgen05_guardrail_trap_col_being_dealloced_not_returned_by_alloc) ;  /* 0x00000088001c7944 */ /* 0x038fea0003c00000 */
[----:B------:R-:W-:Y:S05]  /*4340*/  BRA `(.L_x_90) ;  /* 0x0000000000087947 */ /* 0x000fea0003800000 */
.L_x_88:
[----:B------:R-:W-:Y:S02]  /*4350*/  MOV R2, 0x4370 ;  /* 0x0000437000027802 */ /* 0x000fe40000000f00 */
[----:B---345:R-:W-:Y:S05]  /*4360*/  CALL.REL.NOINC `($__internal_2_$__cuda_sm10x_tcgen05_guardrail_trap_unallocated_columns_being_dealloced) ;  /* 0x0000008800287944 */ /* 0x038fea0003c00000 */
.L_x_90:
[----:B------:R-:W-:Y:S01]  /*4370*/  NOP ;  /* 0x0000000000007918 */ /* 0x000fe20000000000 */
[----:B----4-:R-:W-:Y:S05]  /*4380*/  EXIT ;  /* 0x000000000000794d */ /* 0x010fea0003800000 */
.L_x_63:
[----:B------:R-:W-:-:S09]  /*4390*/  UISETP.NE.OR UP5, UPT, UR10, 0x3, !UP5 ;  /* 0x000000030a00788c */ /* 0x000fd2000efa5670 */
[----:B------:R-:W-:Y:S05]  /*43a0*/  BRA.U UP5, `(.L_x_91) ;  /* 0x0000001105087547 */ /* 0x000fea000b800000 */
[----:B------:R-:W1:Y:S01]  /*43b0*/  LDC R0, c[0x0][0xb30] ;  /* 0x0002cc00ff007b82 */ /* 0x000e620000000800 */
[----:B------:R-:W2:Y:S01]  /*43c0*/  LDCU.64 UR8, c[0x0][0x888] ;  /* 0x00011100ff0877ac */ /* 0x000ea20008000a00 */
[----:B------:R-:W-:Y:S02]  /*43d0*/  HFMA2 R27, -RZ, RZ, 0, 0 ;  /* 0x00000000ff1b7431 */ /* 0x000fe400000001ff */
[----:B------:R-:W-:Y:S01]  /*43e0*/  IMAD.MOV.U32 R29, RZ, RZ, 0x1 ;  /* 0x00000001ff1d7424 */ /* 0x000fe200078e00ff */
[----:B------:R-:W-:Y:S01]  /*43f0*/  MOV R25, 0x2000 ;  /* 0x0000200000197802 */ /* 0x000fe20000000f00 */
[----:B------:R-:W3:Y:S01]  /*4400*/  LDCU.64 UR4, c[0x0][0x890] ;  /* 0x00011200ff0477ac */ /* 0x000ee20008000a00 */
[----:B------:R-:W-:Y:S01]  /*4410*/  IMAD.MOV.U32 R28, RZ, RZ, RZ ;  /* 0x000000ffff1c7224 */ /* 0x000fe200078e00ff */
[----:B------:R-:W4:Y:S01]  /*4420*/  LDC R24, c[0x0][0x370] ;  /* 0x0000dc00ff187b82 */ /* 0x000f220000000800 */
[----:B------:R-:W-:Y:S01]  /*4430*/  UMOV UR6, 0x400 ;  /* 0x0000040000067882 */ /* 0x000fe20000000000 */
[----:B------:R-:W-:-:S02]  /*4440*/  UPLOP3.LUT UP1, UPT, UPT, UPT, UPT, 0x40, 0x4 ;  /* 0x000000000004789c */ /* 0x000fc40003f2e870 */
[----:B------:R-:W-:-:S04]  /*4450*/  ULEA UR6, UR37, UR6, 0x18 ;  /* 0x0000000625067291 */ /* 0x000fc8000f8ec0ff */
[----:B------:R-:W4:Y:S01]  /*4460*/  LDC R3, c[0x0][0xb0c] ;  /* 0x0002c300ff037b82 */ /* 0x000f220000000800 */
[----:B------:R-:W-:Y:S02]  /*4470*/  UIADD3 UR13, UPT, UPT, UR6, 0xc8, URZ ;  /* 0x000000c8060d7890 */ /* 0x000fe4000fffe0ff */
[----:B--2---:R-:W-:Y:S02]  /*4480*/  UISETP.NE.U32.AND UP2, UPT, UR8, URZ, UPT ;  /* 0x000000ff0800728c */ /* 0x004fe4000bf45070 */
[----:B------:R-:W-:Y:S02]  /*4490*/  UIADD3 UR33, UPT, UPT, UR6, 0xb0, URZ ;  /* 0x000000b006217890 */ /* 0x000fe4000fffe0ff */
[----:B---3--:R-:W-:Y:S01]  /*44a0*/  UISETP.NE.U32.AND UP3, UPT, UR4, URZ, UPT ;  /* 0x000000ff0400728c */ /* 0x008fe2000bf65070 */
[----:B------:R-:W2:Y:S01]  /*44b0*/  LDC R18, c[0x0][0xb20] ;  /* 0x0002c800ff127b82 */ /* 0x000ea20000000800 */
[----:B-1----:R-:W-:Y:S01]  /*44c0*/  ISETP.NE.AND P1, PT, R0, 0x1, PT ;  /* 0x000000010000780c */ /* 0x002fe20003f25270 */
[----:B------:R-:W-:-:S02]  /*44d0*/  UISETP.NE.AND.EX UP2, UPT, UR9, URZ, UPT, UP2 ;  /* 0x000000ff0900728c */ /* 0x000fc4000bf45320 */
[----:B------:R-:W-:Y:S02]  /*44e0*/  UIADD3 UR25, UPT, UPT, UR6, 0xb8, URZ ;  /* 0x000000b806197890 */ /* 0x000fe4000fffe0ff */
[----:B------:R-:W-:Y:S02]  /*44f0*/  UIADD3 UR17, UPT, UPT, UR6, 0xc0, URZ ;  /* 0x000000c006117890 */ /* 0x000fe4000fffe0ff */
[----:B------:R-:W1:Y:S01]  /*4500*/  LDC.64 R30, c[0x0][0x348] ;  /* 0x0000d200ff1e7b82 */ /* 0x000e620000000a00 */
[----:B------:R-:W-:Y:S02]  /*4510*/  UPRMT UR13, UR37, 0x654, UR13 ;  /* 0x00000654250d7896 */ /* 0x000fe4000800000d */
[----:B------:R-:W-:-:S05]  /*4520*/  UISETP.NE.AND.EX UP3, UPT, UR5, URZ, UPT, UP3 ;  /* 0x000000ff0500728c */ /* 0x000fca000bf65330 */
[----:B------:R-:W3:Y:S08]  /*4530*/  LDC.64 R16, c[0x0][0xb10] ;  /* 0x0002c400ff107b82 */ /* 0x000ef00000000a00 */
[----:B------:R-:W1:Y:S08]  /*4540*/  LDC.64 R6, c[0x0][0xb18] ;  /* 0x0002c600ff067b82 */ /* 0x000e700000000a00 */
[----:B------:R-:W1:Y:S08]  /*4550*/  LDC.64 R4, c[0x0][0xb28] ;  /* 0x0002ca00ff047b82 */ /* 0x000e700000000a00 */
[----:B--2-4-:R-:W1:Y:S02]  /*4560*/  LDC R19, c[0x0][0x374] ;  /* 0x0000dd00ff137b82 */ /* 0x014e640000000800 */
.L_x_102:
[C---:B------:R-:W-:Y:S02]  /*4570*/  LEA R0, R28.reuse, UR6, 0x3 ;  /* 0x000000061c007c11 */ /* 0x040fe4000f8e18ff */
[----:B------:R-:W-:Y:S02]  /*4580*/  SHF.L.U32 R2, R27, 0x1f, RZ ;  /* 0x0000001f1b027819 */ /* 0x000fe400000006ff */
[----:B------:R-:W-:Y:S02]  /*4590*/  LEA R20, R28, UR6, 0x4 ;  /* 0x000000061c147c11 */ /* 0x000fe4000f8e20ff */
[----:B--2---:R-:W2:Y:S02]  /*45a0*/  SYNCS.PHASECHK.TRANS64.TRYWAIT P0, [R0+URZ+0x100], R2 ;  /* 0x00010002000075a7 */ /* 0x004ea400080011ff */
[----:B--2---:R-:W-:Y:S05]  /*45b0*/  @!P0 BRA `(.L_x_92) ;  /* 0x0000008000308947 */ /* 0x004fea0003800000 */
.L_x_193:
[----:B------:R-:W-:Y:S01]  /*45c0*/  ISETP.GE.AND P0, PT, R72, 0x1, PT ;  /* 0x000000014800780c */ /* 0x000fe20003f06270 */
[----:B------:R-:W4:Y:S01]  /*45d0*/  LDS.128 R20, [R20+0x170] ;  /* 0x0001700014147984 */ /* 0x000f220000000c00 */
[----:B--2---:R-:W-:Y:S01]  /*45e0*/  VIADD R0, R0, 0x110 ;  /* 0x0000011000007836 */ /* 0x004fe20000000000 */
[----:B------:R-:W-:Y:S01]  /*45f0*/  @!PT LDS RZ, [RZ] ;  /* 0x00000000fffff984 */ /* 0x000fe20000000800 */
[----:B------:R-:W-:Y:S01]  /*4600*/  @!PT LDS RZ, [RZ] ;  /* 0x00000000fffff984 */ /* 0x000fe20000000800 */
[----:B------:R-:W-:Y:S01]  /*4610*/  @!PT LDS RZ, [RZ] ;  /* 0x00000000fffff984 */ /* 0x000fe20000000800 */
[----:B------:R-:W-:Y:S01]  /*4620*/  @!PT LDS RZ, [RZ] ;  /* 0x00000000fffff984 */ /* 0x000fe20000000800 */
[----:B------:R2:W-:Y:S06]  /*4630*/  MEMBAR.ALL.CTA ;  /* 0x0000000000007992 */ /* 0x0005ec0000008000 */
[----:B--2---:R-:W2:Y:S01]  /*4640*/  FENCE.VIEW.ASYNC.S ;  /* 0x00000000000073c6 */ /* 0x004ea20000000000 */
[----:B------:R-:W-:Y:S04]  /*4650*/  PRMT R0, RZ, 0x654, R0 ;  /* 0x00000654ff007816 */ /* 0x000fe80000000000 */
[----:B--2---:R2:W-:Y:S01]  /*4660*/  SYNCS.ARRIVE.TRANS64.RED.A1T0 RZ, [R0+URZ], RZ ;  /* 0x000000ff00ff79a7 */ /* 0x0045e200081004ff */
[----:B----4-:R-:W-:Y:S11]  /*4670*/  LOP3.LUT P3, RZ, R22, 0x1, RZ, 0xc0, !PT ;  /* 0x0000000116ff7812 */ /* 0x010ff6000786c0ff */
[----:B------:R-:W-:Y:S02]  /*4680*/  @!UPT UIADD3 URZ, UPT, UPT, URZ, URZ, URZ ;  /* 0x000000fffffff290 */ /* 0x000fe4000fffe0ff */
[----:B------:R-:W-:Y:S02]  /*4690*/  @P3 MOV R11, R20 ;  /* 0x00000014000b3202 */ /* 0x000fe40000000f00 */
[----:B------:R-:W-:Y:S01]  /*46a0*/  @P3 LOP3.LUT R10, R21, 0xffff, RZ, 0xc0, !PT ;  /* 0x0000ffff150a3812 */ /* 0x000fe200078ec0ff */
[----:B--2---:R-:W-:Y:S06]  /*46b0*/  @!P0 BRA `(.L_x_93) ;  /* 0x0000000000a48947 */ /* 0x004fec0003800000 */
[-C--:B-1----:R-:W-:Y:S01]  /*46c0*/  IMAD.HI.U32 R0, R19, R7.reuse, RZ ;  /* 0x0000000713007227 */ /* 0x082fe200078e00ff */
[----:B------:R-:W-:Y:S02]  /*46d0*/  ISETP.NE.AND P0, PT, R6, 0x1, PT ;  /* 0x000000010600780c */ /* 0x000fe40003f05270 */
[----:B------:R-:W-:Y:S01]  /*46e0*/  ISETP.NE.AND P2, PT, R72, 0x1, PT ;  /* 0x000000014800780c */ /* 0x000fe20003f45270 */
[----:B---3--:R-:W-:Y:S01]  /*46f0*/  IMAD.HI.U32 R9, R24, R16, RZ ;  /* 0x0000001018097227 */ /* 0x008fe200078e00ff */
[----:B------:R-:W-:Y:S02]  /*4700*/  SHF.R.U32.HI R0, RZ, R18, R0 ;  /* 0x00000012ff007219 */ /* 0x000fe40000011600 */
[----:B------:R-:W-:Y:S01]  /*4710*/  ISETP.NE.AND P4, PT, R3, 0x1, PT ;  /* 0x000000010300780c */ /* 0x000fe20003f85270 */
[----:B------:R-:W-:Y:S01]  /*4720*/  IMAD.HI.U32 R13, R10, R7, RZ ;  /* 0x000000070a0d7227 */ /* 0x000fe200078e00ff */
[----:B------:R-:W-:Y:S02]  /*4730*/  SHF.R.U32.HI R9, RZ, R17, R9 ;  /* 0x00000011ff097219 */ /* 0x000fe40000011609 */
[----:B------:R-:W-:Y:S01]  /*4740*/  SEL R0, R19, R0, !P0 ;  /* 0x0000000013007207 */ /* 0x000fe20004000000 */
[----:B------:R-:W-:Y:S01]  /*4750*/  IMAD.HI.U32 R12, R11, R16, RZ ;  /* 0x000000100b0c7227 */ /* 0x000fe200078e00ff */
[----:B------:R-:W-:Y:S03]  /*4760*/  SEL R9, R24, R9, !P4 ;  /* 0x0000000918097207 */ /* 0x000fe60006000000 */
[-C--:B------:R-:W-:Y:S01]  /*4770*/  IMAD.HI.U32 R8, R0, R4.reuse, RZ ;  /* 0x0000000400087227 */ /* 0x080fe200078e00ff */
[----:B------:R-:W-:Y:S03]  /*4780*/  SHF.R.U32.HI R12, RZ, R17, R12 ;  /* 0x00000011ff0c7219 */ /* 0x000fe6000001160c */
[----:B------:R-:W-:Y:S01]  /*4790*/  IMAD.HI.U32 R2, R9, R4, RZ ;  /* 0x0000000409027227 */ /* 0x000fe200078e00ff */
[-C--:B------:R-:W-:Y:S02]  /*47a0*/  @P2 SHF.R.U32.HI R0, RZ, R5.reuse, R8 ;  /* 0x00000005ff002219 */ /* 0x080fe40000011608 */
[----:B------:R-:W-:Y:S02]  /*47b0*/  SHF.R.U32.HI R8, RZ, R18, R13 ;  /* 0x00000012ff087219 */ /* 0x000fe4000001160d */
[----:B------:R-:W-:Y:S01]  /*47c0*/  @P2 SHF.R.U32.HI R9, RZ, R5, R2 ;  /* 0x00000005ff092219 */ /* 0x000fe20000011602 */
[----:B------:R-:W-:Y:S01]  /*47d0*/  IMAD R0, R72, R0, RZ ;  /* 0x0000000048007224 */ /* 0x000fe200078e02ff */
[----:B------:R-:W-:Y:S02]  /*47e0*/  SEL R8, R10, R8, !P0 ;  /* 0x000000080a087207 */ /* 0x000fe40004000000 */
[----:B------:R-:W-:Y:S01]  /*47f0*/  SEL R2, R11, R12, !P4 ;  /* 0x0000000c0b027207 */ /* 0x000fe20006000000 */
[----:B------:R-:W-:Y:S01]  /*4800*/  IMAD R12, R72, R9, RZ ;  /* 0x00000009480c7224 */ /* 0x000fe200078e02ff */
[C---:B------:R-:W-:Y:S01]  /*4810*/  ISETP.GE.AND P0, PT, R8.reuse, R0, PT ;  /* 0x000000000800720c */ /* 0x040fe20003f06270 */
[----:B------:R-:W-:Y:S03]  /*4820*/  IMAD.HI.U32 R0, R8, R4, RZ ;  /* 0x0000000408007227 */ /* 0x000fe600078e00ff */
[----:B------:R-:W-:Y:S02]  /*4830*/  ISETP.GE.OR P0, PT, R2, R12, P0 ;  /* 0x0000000c0200720c */ /* 0x000fe40000706670 */
[-C--:B------:R-:W-:Y:S04]  /*4840*/  SHF.R.U32.HI R0, RZ, R5.reuse, R0 ;  /* 0x00000005ff007219 */ /* 0x080fe80000011600 */
[----:B------:R-:W-:Y:S05]  /*4850*/  SEL R13, R8, R0, !P2 ;  /* 0x00000000080d7207 */ /* 0x000fea0005000000 */
[----:B------:R-:W-:Y:S02]  /*4860*/  IMAD.MOV R12, RZ, RZ, -R13 ;  /* 0x000000ffff0c7224 */ /* 0x000fe400078e0a0d */
[----:B------:R-:W-:Y:S04]  /*4870*/  @!P0 IMAD.HI.U32 R0, R2, R4, RZ ;  /* 0x0000000402008227 */ /* 0x000fe800078e00ff */
[----:B------:R-:W-:Y:S01]  /*4880*/  IMAD R12, R72, R12, R8 ;  /* 0x0000000c480c7224 */ /* 0x000fe200078e0208 */
[----:B------:R-:W-:Y:S04]  /*4890*/  @!P0 SHF.R.U32.HI R0, RZ, R5, R0 ;  /* 0x00000005ff008219 */ /* 0x000fe80000011600 */
[----:B------:R-:W-:Y:S04]  /*48a0*/  @!P0 SEL R0, R2, R0, !P2 ;  /* 0x0000000002008207 */ /* 0x000fe80005000000 */
[----:B------:R-:W-:Y:S01]  /*48b0*/  @!P0 IADD3 R13, PT, PT, R13, -R0, RZ ;  /* 0x800000000d0d8210 */ /* 0x000fe20007ffe0ff */
[----:B------:R-:W-:Y:S01]  /*48c0*/  @!P0 IMAD R0, R9, R12, R0 ;  /* 0x0000000c09008224 */ /* 0x000fe200078e0200 */
[----:B------:R-:W-:Y:S01]  /*48d0*/  IADD3 R9, PT, PT, -R8, RZ, RZ ;  /* 0x000000ff08097210 */ /* 0x000fe20007ffe1ff */
[--C-:B------:R-:W-:Y:S02]  /*48e0*/  IMAD.MOV R12, RZ, RZ, -R2.reuse ;  /* 0x000000ffff0c7224 */ /* 0x100fe400078e0a02 */
[----:B------:R-:W-:Y:S02]  /*48f0*/  @!P0 IMAD R8, R13, R72, R2 ;  /* 0x000000480d088224 */ /* 0x000fe400078e0202 */
[----:B------:R-:W-:Y:S02]  /*4900*/  @!P0 IMAD.MOV.U32 R2, RZ, RZ, R0 ;  /* 0x000000ffff028224 */ /* 0x000fe400078e0000 */
[----:B------:R-:W-:Y:S02]  /*4910*/  IMAD R11, R3, R12, R11 ;  /* 0x0000000c030b7224 */ /* 0x000fe400078e020b */
[----:B------:R-:W-:Y:S02]  /*4920*/  IMAD R10, R6, R9, R10 ;  /* 0x00000009060a7224 */ /* 0x000fe400078e020a */
[----:B------:R-:W-:Y:S02]  /*4930*/  IMAD R11, R2, R3, R11 ;  /* 0x00000003020b7224 */ /* 0x000fe400078e020b */
[----:B------:R-:W-:Y:S02]  /*4940*/  IMAD R10, R8, R6, R10 ;  /* 0x00000006080a7224 */ /* 0x000fe400078e020a */
.L_x_93:
[----:B------:R-:W-:Y:S05]  /*4950*/  BRA.U UP1, `(.L_x_94) ;  /* 0x0000000101107547 */ /* 0x000fea000b800000 */
[----:B------:R-:W-:Y:S04]  /*4960*/  MOV R2, UR7 ;  /* 0x0000000700027c02 */ /* 0x000fe80008000f00 */
[----:B------:R-:W-:Y:S04]  /*4970*/  SHF.L.U32 R2, R2, 0x1f, RZ ;  /* 0x0000001f02027819 */ /* 0x000fe800000006ff */
[----:B------:R-:W2:Y:S02]  /*4980*/  SYNCS.PHASECHK.TRANS64.TRYWAIT P0, [UR6+0xf8], R2 ;  /* 0x0000f802ff0075a7 */ /* 0x000ea40008001106 */
[----:B--2---:R-:W-:Y:S05]  /*4990*/  @!P0 BRA `(.L_x_95) ;  /* 0x0000007c004c8947 */ /* 0x004fea0003800000 */
.L_x_94:
[----:B------:R-:W-:Y:S02]  /*49a0*/  R2UR UR35, R14 ;  /* 0x000000000e2372ca */ /* 0x000fe400000e0000 */
[----:B------:R-:W-:Y:S02]  /*49b0*/  R2UR UR34, R15 ;  /* 0x000000000f2272ca */ /* 0x000fe400000e0000 */
[----:B------:R-:W-:Y:S02]  /*49c0*/  ISETP.NE.U32.AND P2, PT, RZ, UR4, PT ;  /* 0x00000004ff007c0c */ /* 0x000fe4000bf45070 */
[----:B------:R-:W-:Y:S02]  /*49d0*/  SHF.L.U32 R14, R29, 0x1f, RZ ;  /* 0x0000001f1d0e7819 */ /* 0x000fe400000006ff */
[----:B------:R-:W-:Y:S05]  /*49e0*/  ISETP.NE.AND.EX P2, PT, RZ, UR5, PT, P2 ;  /* 0x00000005ff007c0c */ /* 0x000fea000bf45320 */
[----:B------:R-:W-:Y:S02]  /*49f0*/  USHF.L.U32 UR35, UR35, 0x7, URZ ;  /* 0x0000000723237899 */ /* 0x000fe400080006ff */
[----:B------:R-:W-:Y:S01]  /*4a00*/  USHF.L.U32 UR34, UR34, 0x8, URZ ;  /* 0x0000000822227899 */ /* 0x000fe200080006ff */
[----:B------:R-:W-:Y:S11]  /*4a10*/  BRA.U !UP3, `(.L_x_96) ;  /* 0x000000010b347547 */ /* 0x000ff6000b800000 */
[----:B------:R-:W-:Y:S01]  /*4a20*/  UPLOP3.LUT UP0, UPT, UPT, UPT, UP2, 0x80, 0x8 ;  /* 0x000000000008789c */ /* 0x000fe20003f0f020 */
[----:B--2---:R-:W-:Y:S02]  /*4a30*/  HFMA2 R0, -RZ, RZ, 0, 5.9604644775390625e-08 ;  /* 0x00000001ff007431 */ /* 0x004fe400000001ff */
[----:B------:R-:W-:Y:S03]  /*4a40*/  IMAD.MOV.U32 R170, RZ, RZ, 0x1 ;  /* 0x00000001ffaa7424 */ /* 0x000fe600078e00ff */
[----:B------:R-:W-:Y:S05]  /*4a50*/  PLOP3.LUT P0, PT, PT, PT, UP0, 0x80, 0x8 ;  /* 0x000000000008781c */ /* 0x000fea0003f0f008 */
[----:B------:R-:W2:Y:S01]  /*4a60*/  @UP0 LDCU.64 UR10, c[0x0][0x888] ;  /* 0x00011100ff0a07ac */ /* 0x000ea20008000a00 */
[----:B------:R-:W-:Y:S07]  /*4a70*/  @UP0 UIMAD UR8, UR36, UR4, URZ ;  /* 0x00000004240802a4 */ /* 0x000fee000f8e02ff */
[----:B------:R-:W-:Y:S01]  /*4a80*/  @!P0 PRMT R170, R0, 0x7610, R170 ;  /* 0x0000761000aa8816 */ /* 0x000fe200000000aa */
[----:B--2---:R-:W-:Y:S03]  /*4a90*/  @UP0 UIMAD.WIDE UR10, UR8, 0x4, UR10 ;  /* 0x00000004080a08a5 */ /* 0x004fe6000f8e020a */
[----:B------:R-:W2:Y:S03]  /*4aa0*/  @!UP0 LDCU UR8, c[0x0][0x880] ;  /* 0x00011000ff0887ac */ /* 0x000ea60008000800 */
[----:B------:R-:W-:Y:S01]  /*4ab0*/  IMAD.U32 R8, RZ, RZ, UR10 ;  /* 0x0000000aff087e24 */ /* 0x000fe2000f8e00ff */
[----:B------:R-:W-:Y:S05]  /*4ac0*/  MOV R9, UR11 ;  /* 0x0000000b00097c02 */ /* 0x000fea0008000f00 */
[----:B-----5:R4:W5:Y:S02]  /*4ad0*/  @P0 LDG.E R79, desc[UR46][R8.64] ;  /* 0x0000002e084f0981 */ /* 0x020964000c1e1900 */
[----:B--2-4-:R-:W-:Y:S07]  /*4ae0*/  @!P0 IMAD.U32 R79, RZ, RZ, UR8 ;  /* 0x00000008ff4f8e24 */ /* 0x014fee000f8e00ff */
.L_x_96:
[----:B-----5:R-:W-:Y:S01]  /*4af0*/  @!P2 FSETP.EQ.AND P0, PT, R79, RZ, PT ;  /* 0x000000ff4f00a20b */ /* 0x020fe20003f02000 */
[----:B------:R-:W-:Y:S01]  /*4b00*/  @!UPT UIADD3 URZ, UPT, UPT, URZ, URZ, URZ ;  /* 0x000000fffffff290 */ /* 0x000fe2000fffe0ff */
[----:B------:R-:W-:Y:S11]  /*4b10*/  @!P2 BRA `(.L_x_97) ;  /* 0x000000000014a947 */ /* 0x000ff60003800000 */
[----:B------:R-:W-:Y:S02]  /*4b20*/  LOP3.LUT P2, RZ, R170, 0xff, RZ, 0xc0, !PT ;  /* 0x000000ffaaff7812 */ /* 0x000fe4000784c0ff */
[----:B------:R-:W-:Y:S04]  /*4b30*/  PLOP3.LUT P0, PT, PT, PT, UP0, 0x80, 0x8 ;  /* 0x000000000008781c */ /* 0x000fe80003f0f008 */
[----:B------:R-:W-:Y:S07]  /*4b40*/  PLOP3.LUT P0, PT, P0, PT, PT, 0x8, 0x80 ;  /* 0x000000000080781c */ /* 0x000fee000070e170 */
[----:B------:R-:W-:Y:S11]  /*4b50*/  @P2 FSETP.EQ.AND P0, PT, R79, RZ, PT ;  /* 0x000000ff4f00220b */ /* 0x000ff60003f02000 */
[----:B------:R-:W-:Y:S02]  /*4b60*/  @!UPT UIADD3 URZ, UPT, UPT, URZ, URZ, URZ ;  /* 0x000000fffffff290 */ /* 0x000fe4000fffe0ff */
.L_x_97:
[----:B------:R-:W4:Y:S01]  /*4b70*/  SYNCS.PHASECHK.TRANS64.TRYWAIT P2, [UR6+0xd0], R14 ;  /* 0x0000d00eff0075a7 */ /* 0x000f220008041106 */
[----:B------:R-:W-:Y:S04]  /*4b80*/  ELECT P4, URZ, PT ;  /* 0x0000000000ff782f */ /* 0x000fe80003880000 */
[----:B------:R-:W-:Y:S11]  /*4b90*/  PLOP3.LUT P4, PT, P0, P4, PT, 0xf2, 0x2f ;  /* 0x00000000002f781c */ /* 0x000ff60000789e72 */
[----:B------:R-:W-:Y:S02]  /*4ba0*/  @!UPT UIADD3 URZ, UPT, UPT, URZ, URZ, URZ ;  /* 0x000000fffffff290 */ /* 0x000fe4000fffe0ff */
[----:B-1----:R-:W-:Y:S05]  /*4bb0*/  @!P4 IADD3 R8, P0, PT, R30, 0x580, RZ ;  /* 0x000005801e08c810 */ /* 0x002fea0007f1e0ff */
[----:B--2---:R-:W-:Y:S01]  /*4bc0*/  @!P4 IMAD.X R2, RZ, RZ, R31, P0 ;  /* 0x000000ffff02c224 */ /* 0x004fe200000e061f */
[----:B----4-:R-:W-:Y:S07]  /*4bd0*/  @!P2 BRA `(.L_x_98) ;  /* 0x0000007800d4a947 */ /* 0x010fee0003800000 */
.L_x_196:
[----:B------:R-:W-:Y:S01]  /*4be0*/  @!P4 R2UR UR8, R2 ;  /* 0x000000000208c2ca */ /* 0x000fe200000e0000 */
[----:B------:R-:W-:Y:S01]  /*4bf0*/  VOTEU.ALL UP1, P4 ;  /* 0x0000000000ff7886 */ /* 0x000fe20002020000 */
[----:B------:R-:W-:Y:S01]  /*4c00*/  @!P4 R2UR UR9, R8 ;  /* 0x000000000809c2ca */ /* 0x000fe200000e0000 */
[----:B-1----:R-:W-:Y:S01]  /*4c10*/  @!P4 IMAD.MOV.U32 R0, RZ, RZ, 0x2000 ;  /* 0x00002000ff00c424 */ /* 0x002fe200078e00ff */
[----:B------:R-:W-:Y:S01]  /*4c20*/  UMOV UR10, 0x0 ;  /* 0x00000000000a7882 */ /* 0x000fe20000000000 */
[----:B------:R-:W-:Y:S01]  /*4c30*/  UMOV UR11, 0x10000000 ;  /* 0x10000000000b7882 */ /* 0x000fe20000000000 */
[----:B------:R-:W-:Y:S01]  /*4c40*/  @!UP1 UIADD3 UR32, UPT, UPT, UR6, 0x200, URZ ;  /* 0x0000020006209890 */ /* 0x000fe2000fffe0ff */
[----:B------:R-:W-:Y:S06]  /*4c50*/  VOTEU.ALL UP1, P4 ;  /* 0x0000000000ff7886 */ /* 0x000fec0002020000 */
[----:B------:R-:W-:Y:S01]  /*4c60*/  IMAD.U32 R9, RZ, RZ, UR8 ;  /* 0x00000008ff097e24 */ /* 0x000fe2000f8e00ff */
[----:B------:R-:W-:Y:S01]  /*4c70*/  UPRMT UR8, UR37, 0x654, UR33 ;  /* 0x0000065425087896 */ /* 0x000fe20008000021 */
[----:B------:R-:W-:Y:S03]  /*4c80*/  IMAD.U32 R8, RZ, RZ, UR9 ;  /* 0x00000009ff087e24 */ /* 0x000fe6000f8e00ff */
[----:B------:R-:W-:Y:S02]  /*4c90*/  @!P4 R2UR UR15, R9 ;  /* 0x00000000090fc2ca */ /* 0x000fe400000e0000 */
[----:B------:R-:W-:Y:S02]  /*4ca0*/  @!P4 R2UR UR14, R8 ;  /* 0x00000000080ec2ca */ /* 0x000fe400000e0000 */
[----:B------:R-:W-:Y:S05]  /*4cb0*/  @!P4 IADD3 R8, P0, PT, R30, 0x580, RZ ;  /* 0x000005801e08c810 */ /* 0x000fea0007f1e0ff */
[----:B------:R-:W-:Y:S06]  /*4cc0*/  @!P4 IMAD.X R2, RZ, RZ, R31, P0 ;  /* 0x000000ffff02c224 */ /* 0x000fec00000e061f */
[----:B------:R1:W-:Y:S01]  /*4cd0*/  @!UP1 UTMALDG.3D [UR32], [UR14], desc[UR10] ;  /* 0x00000a200e0095b4 */ /* 0x0003e20008011000 */
[----:B------:R1:W-:Y:S01]  /*4ce0*/  @!P4 SYNCS.ARRIVE.TRANS64.RED.A0TR RZ, [UR6+0xb0], R0 ;  /* 0x0000b000ffffc9a7 */ /* 0x0003e20008300406 */
[----:B------:R-:W-:Y:S01]  /*4cf0*/  SYNCS.ARRIVE.TRANS64.RED.A1T0 RZ, [UR8], RZ ;  /* 0x000000ffffff79a7 */ /* 0x000fe20008100408 */
[----:B------:R-:W2:Y:S02]  /*4d00*/  SYNCS.PHASECHK.TRANS64.TRYWAIT P2, [UR6+0xd8], R14 ;  /* 0x0000d80eff0075a7 */ /* 0x000ea40008041106 */
[----:B-12---:R-:W-:Y:S05]  /*4d10*/  @!P2 BRA `(.L_x_99) ;  /* 0x00000078009ca947 */ /* 0x006fea0003800000 */
.L_x_198:
[----:B------:R-:W-:Y:S01]  /*4d20*/  @!P4 R2UR UR8, R2 ;  /* 0x000000000208c2ca */ /* 0x000fe200000e0000 */
[----:B------:R-:W-:Y:S01]  /*4d30*/  VOTEU.ALL UP1, P4 ;  /* 0x0000000000ff7886 */ /* 0x000fe20002020000 */
[----:B------:R-:W-:Y:S01]  /*4d40*/  @!P4 R2UR UR9, R8 ;  /* 0x000000000809c2ca */ /* 0x000fe200000e0000 */
[----:B-1----:R-:W-:Y:S01]  /*4d50*/  @!P4 IMAD.MOV.U32 R0, RZ, RZ, 0x2000 ;  /* 0x00002000ff00c424 */ /* 0x002fe200078e00ff */
[----:B------:R-:W-:Y:S01]  /*4d60*/  UMOV UR10, 0x0 ;  /* 0x00000000000a7882 */ /* 0x000fe20000000000 */
[----:B------:R-:W-:Y:S01]  /*4d70*/  UMOV UR11, 0x10000000 ;  /* 0x10000000000b7882 */ /* 0x000fe20000000000 */
[----:B------:R-:W-:Y:S02]  /*4d80*/  @!UP1 UIADD3 UR26, UPT, UPT, UR34, 0x40, URZ ;  /* 0x00000040221a9890 */ /* 0x000fe4000fffe0ff */
[----:B------:R-:W-:Y:S01]  /*4d90*/  @!UP1 UIADD3 UR24, UPT, UPT, UR6, 0x2200, URZ ;  /* 0x0000220006189890 */ /* 0x000fe2000fffe0ff */
[----:B------:R-:W-:Y:S01]  /*4da0*/  VOTEU.ALL UP1, P4 ;  /* 0x0000000000ff7886 */ /* 0x000fe20002020000 */
[----:B------:R-:W-:Y:S01]  /*4db0*/  UMOV UR27, UR35 ;  /* 0x00000023001b7c82 */ /* 0x000fe20008000000 */
[----:B------:R-:W-:Y:S02]  /*4dc0*/  UMOV UR28, UR36 ;  /* 0x00000024001c7c82 */ /* 0x000fe40008000000 */
        /* <DEDUP_REMOVED lines=12> */
.L_x_200:
[----:B------:R-:W2:Y:S01]  /*4e90*/  LDC.64 R12, c[0x0][0xb18] ;  /* 0x0002c600ff0c7b82 */ /* 0x000ea20000000a00 */
[----:B------:R-:W-:Y:S01]  /*4ea0*/  @!P4 R2UR UR8, R2 ;  /* 0x000000000208c2ca */ /* 0x000fe200000e0000 */
[----:B------:R-:W-:Y:S01]  /*4eb0*/  VOTEU.ALL UP1, P4 ;  /* 0x0000000000ff7886 */ /* 0x000fe20002020000 */
[----:B------:R-:W-:Y:S01]  /*4ec0*/  @!P4 R2UR UR9, R8 ;  /* 0x000000000809c2ca */ /* 0x000fe200000e0000 */
[----:B-1----:R-:W-:Y:S01]  /*4ed0*/  @!P4 IMAD.MOV.U32 R0, RZ, RZ, 0x2000 ;  /* 0x00002000ff00c424 */ /* 0x002fe200078e00ff */
[----:B------:R-:W-:Y:S03]  /*4ee0*/  UMOV UR10, 0x0 ;  /* 0x00000000000a7882 */ /* 0x000fe60000000000 */
[----:B------:R-:W1:Y:S01]  /*4ef0*/  @!P1 LDC R2, c[0x0][0xb0c] ;  /* 0x0002c300ff029b82 */ /* 0x000e620000000800 */
[----:B------:R-:W-:Y:S01]  /*4f00*/  @!UP1 UIADD3 UR18, UPT, UPT, UR34, 0x80, URZ ;  /* 0x0000008022129890 */ /* 0x000fe2000fffe0ff */
[----:B------:R-:W-:Y:S01]  /*4f10*/  @P3 SHF.R.U32.HI R26, RZ, 0x10, R21 ;  /* 0x00000010ff1a3819 */ /* 0x000fe20000011615 */
[----:B------:R-:W-:Y:S01]  /*4f20*/  @!UP1 UIADD3 UR16, UPT, UPT, UR6, 0x4200, URZ ;  /* 0x0000420006109890 */ /* 0x000fe2000fffe0ff */
[----:B------:R-:W-:Y:S01]  /*4f30*/  VIADD R28, R28, 0x1 ;  /* 0x000000011c1c7836 */ /* 0x000fe20000000000 */
[----:B------:R-:W-:Y:S01]  /*4f40*/  VOTEU.ALL UP1, P4 ;  /* 0x0000000000ff7886 */ /* 0x000fe20002020000 */
[----:B------:R-:W-:Y:S01]  /*4f50*/  UMOV UR11, 0x10000000 ;  /* 0x10000000000b7882 */ /* 0x000fe20000000000 */
[----:B------:R-:W-:Y:S01]  /*4f60*/  UMOV UR19, UR35 ;  /* 0x0000002300137c82 */ /* 0x000fe20008000000 */
[----:B------:R-:W-:Y:S01]  /*4f70*/  IMAD.U32 R9, RZ, RZ, UR8 ;  /* 0x00000008ff097e24 */ /* 0x000fe2000f8e00ff */
[----:B------:R-:W-:Y:S01]  /*4f80*/  UMOV UR20, UR36 ;  /* 0x0000002400147c82 */ /* 0x000fe20008000000 */
[----:B------:R-:W-:Y:S01]  /*4f90*/  IMAD.U32 R8, RZ, RZ, UR9 ;  /* 0x00000009ff087e24 */ /* 0x000fe2000f8e00ff */
[----:B------:R-:W-:Y:S02]  /*4fa0*/  UPRMT UR8, UR37, 0x654, UR17 ;  /* 0x0000065425087896 */ /* 0x000fe40008000011 */
[----:B------:R-:W-:Y:S02]  /*4fb0*/  @!P4 R2UR UR15, R9 ;  /* 0x00000000090fc2ca */ /* 0x000fe400000e0000 */
[----:B------:R-:W-:Y:S02]  /*4fc0*/  @!P4 R2UR UR14, R8 ;  /* 0x00000000080ec2ca */ /* 0x000fe400000e0000 */
[----:B------:R-:W4:Y:S11]  /*4fd0*/  LDC.64 R8, c[0x0][0xb10] ;  /* 0x0002c400ff087b82 */ /* 0x000f360000000a00 */
[----:B------:R1:W-:Y:S01]  /*4fe0*/  @!UP1 UTMALDG.3D [UR16], [UR14], desc[UR10] ;  /* 0x00000a100e0095b4 */ /* 0x0003e20008011000 */
[----:B------:R5:W-:Y:S01]  /*4ff0*/  @!P4 SYNCS.ARRIVE.TRANS64.RED.A0TR RZ, [UR6+0xc0], R0 ;  /* 0x0000c000ffffc9a7 */ /* 0x000be20008300406 */
[C---:B----4-:R-:W-:Y:S01]  /*5000*/  @!P1 IMAD.HI.U32 R8, R11.reuse, R8, RZ ;  /* 0x000000080b089227 */ /* 0x050fe200078e00ff */
[----:B--2---:R-:W-:Y:S02]  /*5010*/  @!P1 ISETP.NE.AND P0, PT, R12, 0x1, PT ;  /* 0x000000010c00980c */ /* 0x004fe40003f05270 */
[----:B-1----:R-:W-:Y:S01]  /*5020*/  @!P1 ISETP.NE.AND P2, PT, R2, 0x1, PT ;  /* 0x000000010200980c */ /* 0x002fe20003f45270 */
[----:B------:R-:W-:Y:S01]  /*5030*/  SYNCS.ARRIVE.TRANS64.RED.A1T0 RZ, [UR8], RZ ;  /* 0x000000ffffff79a7 */ /* 0x000fe20008100408 */
[C---:B------:R-:W-:Y:S01]  /*5040*/  @!P1 IMAD.HI.U32 R13, R10.reuse, R13, RZ ;  /* 0x0000000d0a0d9227 */ /* 0x040fe200078e00ff */
[----:B------:R-:W-:Y:S04]  /*5050*/  @!P1 SHF.R.U32.HI R8, RZ, R9, R8 ;  /* 0x00000009ff089219 */ /* 0x000fe80000011608 */
[----:B------:R-:W-:Y:S01]  /*5060*/  @!P1 SEL R8, R11, R8, !P2 ;  /* 0x000000080b089207 */ /* 0x000fe20005000000 */
[----:B------:R-:W1:Y:S01]  /*5070*/  SYNCS.PHASECHK.TRANS64.TRYWAIT P5, [UR6+0xe8], R14 ;  /* 0x0000e80eff0075a7 */ /* 0x000e6200080a1106 */
[----:B-----5:R-:W2:Y:S02]  /*5080*/  @!P1 LDC R0, c[0x0][0xb20] ;  /* 0x0002c800ff009b82 */ /* 0x020ea40000000800 */
[----:B--2---:R-:W-:Y:S04]  /*5090*/  @!P1 SHF.R.U32.HI R0, RZ, R0, R13 ;  /* 0x00000000ff009219 */ /* 0x004fe8000001160d */
[----:B------:R-:W-:Y:S05]  /*50a0*/  @!P1 SEL R9, R10, R0, !P0 ;  /* 0x000000000a099207 */ /* 0x000fea0004000000 */
[----:B------:R-:W-:Y:S02]  /*50b0*/  @!P1 IMAD.IADD R0, R9, 0x1, -R8 ;  /* 0x0000000109009824 */ /* 0x000fe400078e0a08 */
[----:B------:R-:W-:Y:S02]  /*50c0*/  @!P1 IMAD.IADD R8, R8, 0x1, -R9 ;  /* 0x0000000108089824 */ /* 0x000fe400078e0a09 */
[----:B------:R-:W-:Y:S02]  /*50d0*/  @!P1 IMAD R11, R0, R2, R11 ;  /* 0x00000002000b9224 */ /* 0x000fe400078e020b */
[----:B------:R-:W-:Y:S01]  /*50e0*/  @!P1 IMAD R10, R8, R12, R10 ;  /* 0x0000000c080a9224 */ /* 0x000fe200078e020a */
[----:B-1----:R-:W-:Y:S06]  /*50f0*/  @!P5 BRA `(.L_x_101) ;  /* 0x0000007400d4d947 */ /* 0x002fec0003800000 */
.L_x_202:
[----:B------:R-:W-:Y:S01]  /*5100*/  @!P4 IADD3 R2, P0, PT, R30, 0x580, RZ ;  /* 0x000005801e02c810 */ /* 0x000fe20007f1e0ff */
[----:B------:R-:W-:Y:S01]  /*5110*/  VOTEU.ALL UP1, P4 ;  /* 0x0000000000ff7886 */ /* 0x000fe20002020000 */
[----:B------:R-:W-:Y:S01]  /*5120*/  UMOV UR18, 0x0 ;  /* 0x0000000000127882 */ /* 0x000fe20000000000 */
[----:B------:R-:W-:Y:S01]  /*5130*/  UMOV UR19, 0x10000000 ;  /* 0x1000000000137882 */ /* 0x000fe20000000000 */
[----:B------:R-:W-:Y:S01]  /*5140*/  @!P4 R2UR UR9, R2 ;  /* 0x000000000209c2ca */ /* 0x000fe200000e0000 */
[----:B-1----:R-:W-:Y:S01]  /*5150*/  @!P4 IMAD.X R0, RZ, RZ, R31, P0 ;  /* 0x000000ffff00c224 */ /* 0x002fe200000e061f */
[----:B------:R-:W-:Y:S01]  /*5160*/  @!UP1 UIADD3 UR10, UPT, UPT, UR34, 0xc0, URZ ;  /* 0x000000c0220a9890 */ /* 0x000fe2000fffe0ff */
[----:B------:R-:W-:Y:S01]  /*5170*/  ISETP.NE.AND P0, PT, R28, 0x2, PT ;  /* 0x000000021c00780c */ /* 0x000fe20003f05270 */
[----:B------:R-:W-:Y:S01]  /*5180*/  UMOV UR11, UR35 ;  /* 0x00000023000b7c82 */ /* 0x000fe20008000000 */
[----:B------:R-:W-:Y:S01]  /*5190*/  UMOV UR12, UR36 ;  /* 0x00000024000c7c82 */ /* 0x000fe20008000000 */
[----:B------:R-:W-:Y:S01]  /*51a0*/  @!P4 R2UR UR8, R0 ;  /* 0x000000000008c2ca */ /* 0x000fe200000e0000 */
[----:B------:R-:W-:Y:S01]  /*51b0*/  IMAD.IADD R15, R10, 0x1, R168 ;  /* 0x000000010a0f7824 */ /* 0x000fe200078e02a8 */
[----:B------:R-:W-:Y:S01]  /*51c0*/  @P3 R2UR UR36, R26 ;  /* 0x000000001a2432ca */ /* 0x000fe200000e0000 */
[----:B------:R-:W-:Y:S01]  /*51d0*/  IMAD.IADD R14, R11, 0x1, R169 ;  /* 0x000000010b0e7824 */ /* 0x000fe200078e02a9 */
[----:B------:R-:W-:Y:S02]  /*51e0*/  SEL R0, RZ, 0x1, P0 ;  /* 0x00000001ff007807 */ /* 0x000fe40000000000 */
[----:B------:R-:W-:Y:S01]  /*51f0*/  LOP3.LUT R29, R29, 0x1, RZ, 0x3c, !PT ;  /* 0x000000011d1d7812 */ /* 0x000fe200078e3cff */
[----:B------:R-:W-:Y:S01]  /*5200*/  IMAD.U32 R8, RZ, RZ, UR9 ;  /* 0x00000009ff087e24 */ /* 0x000fe2000f8e00ff */
[----:B------:R-:W-:Y:S01]  /*5210*/  @!UP1 UIADD3 UR9, UPT, UPT, UR6, 0xc8, URZ ;  /* 0x000000c806099890 */ /* 0x000fe2000fffe0ff */
[----:B------:R-:W-:Y:S02]  /*5220*/  LOP3.LUT R27, R27, R0, RZ, 0x3c, !PT ;  /* 0x000000001b1b7212 */ /* 0x000fe400078e3cff */
[----:B------:R-:W-:Y:S02]  /*5230*/  SEL R28, R28, RZ, P0 ;  /* 0x000000ff1c1c7207 */ /* 0x000fe40000000000 */
[----:B------:R-:W-:Y:S01]  /*5240*/  IMAD.U32 R9, RZ, RZ, UR8 ;  /* 0x00000008ff097e24 */ /* 0x000fe2000f8e00ff */
[----:B------:R-:W-:Y:S01]  /*5250*/  @!P4 R2UR UR14, R8 ;  /* 0x00000000080ec2ca */ /* 0x000fe200000e0000 */
[----:B------:R-:W-:Y:S01]  /*5260*/  @!UP1 UIADD3 UR8, UPT, UPT, UR6, 0x6200, URZ ;  /* 0x0000620006089890 */ /* 0x000fe2000fffe0ff */
[----:B------:R-:W-:Y:S02]  /*5270*/  VOTEU.ALL UP1, P4 ;  /* 0x0000000000ff7886 */ /* 0x000fe40002020000 */
[----:B------:R-:W-:Y:S11]  /*5280*/  @!P4 R2UR UR15, R9 ;  /* 0x00000000090fc2ca */ /* 0x000ff600000e0000 */
[----:B------:R-:W-:Y:S02]  /*5290*/  @!UPT UIADD3 URZ, UPT, UPT, URZ, URZ, URZ ;  /* 0x000000fffffff290 */ /* 0x000fe4000fffe0ff */
[----:B------:R2:W-:Y:S01]  /*52a0*/  @!UP1 UTMALDG.3D [UR8], [UR14], desc[UR18] ;  /* 0x000012080e0095b4 */ /* 0x0005e20008011000 */
[----:B------:R2:W-:Y:S01]  /*52b0*/  @!P4 SYNCS.ARRIVE.TRANS64.RED.A0TR RZ, [UR6+0xc8], R25 ;  /* 0x0000c819ffffc9a7 */ /* 0x0005e20008300406 */
[----:B------:R-:W-:Y:S01]  /*52c0*/  UPLOP3.LUT UP1, UPT, UPT, UPT, UPT, 0x80, 0x8 ;  /* 0x000000000008789c */ /* 0x000fe20003f2f070 */
[----:B------:R-:W-:Y:S01]  /*52d0*/  SYNCS.ARRIVE.TRANS64.RED.A1T0 RZ, [UR13], RZ ;  /* 0x000000ffffff79a7 */ /* 0x000fe2000810040d */
[----:B------:R-:W-:Y:S09]  /*52e0*/  @P3 BRA `(.L_x_102) ;  /* 0xfffffff000a03947 */ /* 0x000ff2000383ffff */
[----:B------:R-:W-:-:S04]  /*52f0*/  SHF.L.U32 R2, R29, 0x1f, RZ ;  /* 0x0000001f1d027819 */ /* 0x000fc800000006ff */
[----:B------:R-:W1:Y:S02]  /*5300*/  SYNCS.PHASECHK.TRANS64.TRYWAIT P0, [UR6+0xd0], R2 ;  /* 0x0000d002ff0075a7 */ /* 0x000e640008001106 */
[----:B-1----:R-:W-:Y:S05]  /*5310*/  @!P0 BRA `(.L_x_103) ;  /* 0x0000007400648947 */ /* 0x002fea0003800000 */
.L_x_204:
[----:B------:R-:W4:Y:S02]  /*5320*/  SYNCS.PHASECHK.TRANS64.TRYWAIT P0, [UR6+0xd8], R2 ;  /* 0x0000d802ff0075a7 */ /* 0x000f240008001106 */
[----:B----4-:R-:W-:Y:S05]  /*5330*/  @!P0 BRA `(.L_x_104) ;  /* 0x0000007400748947 */ /* 0x010fea0003800000 */
.L_x_206:
[----:B------:R-:W4:Y:S02]  /*5340*/  SYNCS.PHASECHK.TRANS64.TRYWAIT P0, [UR6+0xe0], R2 ;  /* 0x0000e002ff0075a7 */ /* 0x000f240008001106 */
[----:B----4-:R-:W-:Y:S05]  /*5350*/  @!P0 BRA `(.L_x_105) ;  /* 0x0000007400848947 */ /* 0x010fea0003800000 */
.L_x_208:
[----:B-1----:R-:W-:-:S07]  /*5360*/  MOV R0, UR6 ;  /* 0x0000000600007c02 */ /* 0x002fce0008000f00 */
.L_x_106:
[----:B-1----:R-:W-:-:S04]  /*5370*/  SHF.L.U32 R2, R29, 0x1f, RZ ;  /* 0x0000001f1d027819 */ /* 0x002fc800000006ff */
[----:B------:R1:W4:Y:S03]  /*5380*/  SYNCS.PHASECHK.TRANS64.TRYWAIT P0, [R0+URZ+0xe8], R2 ;  /* 0x0000e802000075a7 */ /* 0x00032600080011ff */
[----:B----4-:R-:W-:Y:S05]  /*5390*/  @!P0 NANOSLEEP.SYNCS 0x989680 ;  /* 0x009896800000895d */ /* 0x010fea0003900000 */
[----:B------:R-:W4:Y:S02]  /*53a0*/  @!P0 SYNCS.PHASECHK.TRANS64 P0, [R0+URZ+0xe8], R2 ;  /* 0x0000e802000085a7 */ /* 0x000f2400080010ff */
[----:B--2-4-:R-:W-:Y:S05]  /*53b0*/  @P0 EXIT ;  /* 0x000000000000094d */ /* 0x014fea0003800000 */
[----:B------:R-:W-:Y:S05]  /*53c0*/  BRA `(.L_x_106) ;  /* 0xfffffffc00e87947 */ /* 0x000fea000383ffff */
.L_x_91:
[----:B------:R-:W-:-:S06]  /*53d0*/  UISETP.GE.AND UP1, UPT, UR10, 0x4, UPT ;  /* 0x000000040a00788c */ /* 0x000fcc000bf26270 */
[----:B------:R-:W-:-:S13]  /*53e0*/  PLOP3.LUT P0, PT, PT, PT, UP1, 0x80, 0x8 ;  /* 0x000000000008781c */ /* 0x000fda0003f0f018 */
[----:B------:R-:W-:Y:S05]  /*53f0*/  @!P0 EXIT ;  /* 0x000000000000894d */ /* 0x000fea0003800000 */
[----:B------:R-:W-:Y:S01]  /*5400*/  BAR.SYNC.DEFER_BLOCKING 0x6, 0xa0 ;  /* 0x0182800000007b1d */ /* 0x000fe20000010000 */
[----:B------:R-:W-:Y:S01]  /*5410*/  IMAD.SHL.U32 R2, R187, 0x40, RZ ;  /* 0x00000040bb027824 */ /* 0x000fe200078e00ff */
[----:B------:R-:W-:Y:S01]  /*5420*/  LOP3.LUT R185, R9, 0x60, R187, 0xf8, !PT ;  /* 0x0000006009b97812 */ /* 0x000fe200078ef8bb */
[C---:B------:R-:W-:Y:S01]  /*5430*/  IMAD.SHL.U32 R171, R187.reuse, 0x8, RZ ;  /* 0x00000008bbab7824 */ /* 0x040fe200078e00ff */
[C---:B------:R-:W-:Y:S01]  /*5440*/  LOP3.LUT R190, R187.reuse, 0x60, RZ, 0xc0, !PT ;  /* 0x00000060bbbe7812 */ /* 0x040fe200078ec0ff */
[C---:B------:R-:W-:Y:S01]  /*5450*/  IMAD.U32 R156, R187.reuse, 0x10000, RZ ;  /* 0x00010000bb9c7824 */ /* 0x040fe200078e00ff */
[----:B------:R-:W-:Y:S02]  /*5460*/  UMOV UR49, 0x400 ;  /* 0x0000040000317882 */ /* 0x000fe40000000000 */
[----:B------:R-:W1:Y:S01]  /*5470*/  LDC R178, c[0x0][0x370] ;  /* 0x0000dc00ffb27b82 */ /* 0x000e620000000800 */
[----:B------:R-:W-:Y:S01]  /*5480*/  ULEA UR49, UR37, UR49, 0x18 ;  /* 0x0000003125317291 */ /* 0x000fe2000f8ec0ff */
[----:B------:R-:W-:Y:S01]  /*5490*/  LOP3.LUT R3, R2, 0x180, RZ, 0xc0, !PT ;  /* 0x0000018002037812 */ /* 0x000fe200078ec0ff */
[----:B------:R-:W-:Y:S01]  /*54a0*/  IMAD.MOV.U32 R139, RZ, RZ, RZ ;  /* 0x000000ffff8b7224 */ /* 0x000fe200078e00ff */
[----:B------:R-:W-:Y:S01]  /*54b0*/  LOP3.LUT R188, R187, 0x2, RZ, 0xc0, !PT ;  /* 0x00000002bbbc7812 */ /* 0x000fe200078ec0ff */
[----:B------:R-:W-:Y:S01]  /*54c0*/  UIADD3 UR4, UPT, UPT, UR49, 0x8200, URZ ;  /* 0x0000820031047890 */ /* 0x000fe2000fffe0ff */
[----:B------:R-:W-:-:S02]  /*54d0*/  LOP3.LUT R171, R3, 0x30, R171, 0xf8, !PT ;  /* 0x0000003003ab7812 */ /* 0x000fc400078ef8ab */
[----:B------:R-:W-:Y:S01]  /*54e0*/  CS2R R182, SRZ ;  /* 0x0000000000b67805 */ /* 0x000fe2000001ff00 */
[----:B------:R-:W2:Y:S01]  /*54f0*/  LDC R74, c[0x0][0xb0c] ;  /* 0x0002c300ff4a7b82 */ /* 0x000ea20000000800 */
[----:B------:R-:W-:Y:S01]  /*5500*/  LOP3.LUT R156, R156, 0x600000, RZ, 0xc0, !PT ;  /* 0x006000009c9c7812 */ /* 0x000fe200078ec0ff */
[----:B------:R-:W-:Y:S01]  /*5510*/  IMAD.MOV.U32 R193, RZ, RZ, RZ ;  /* 0x000000ffffc17224 */ /* 0x000fe200078e00ff */
[----:B------:R-:W-:Y:S02]  /*5520*/  LOP3.LUT R171, R171, 0x1e40, R2, 0xf8, !PT ;  /* 0x00001e40abab7812 */ /* 0x000fe400078ef802 */
[----:B------:R-:W-:Y:S02]  /*5530*/  CS2R R180, SRZ ;  /* 0x0000000000b47805 */ /* 0x000fe4000001ff00 */
[----:B------:R-:W-:Y:S01]  /*5540*/  LOP3.LUT R187, R187, 0x4, RZ, 0xc0, !PT ;  /* 0x00000004bbbb7812 */ /* 0x000fe200078ec0ff */
[----:B------:R-:W-:Y:S01]  /*5550*/  IMAD.MOV R176, RZ, RZ, -R188 ;  /* 0x000000ffffb07224 */ /* 0x000fe200078e0abc */
[----:B------:R-:W3:Y:S01]  /*5560*/  LDCU.64 UR52, c[0x0][0x348] ;  /* 0x00006900ff3477ac */ /* 0x000ee20008000a00 */
[----:B------:R-:W4:Y:S01]  /*5570*/  LDC R173, c[0x0][0xb20] ;  /* 0x0002c800ffad7b82 */ /* 0x000f220000000800 */
[----:B------:R-:W3:Y:S01]  /*5580*/  LDS R0, [UR49+0x190] ;  /* 0x00019031ff007984 */ /* 0x000ee20008000800 */
[----:B------:R-:W-:Y:S01]  /*5590*/  VIADD R186, R171, UR49 ;  /* 0x00000031abba7c36 */ /* 0x000fe20008000000 */
[----:B------:R-:W-:Y:S01]  /*55a0*/  IADD3 R184, PT, PT, -R187, 0x2, RZ ;  /* 0x00000002bbb87810 */ /* 0x000fe20007ffe1ff */
[----:B------:R-:W-:Y:S01]  /*55b0*/  IMAD.MOV R175, RZ, RZ, -R187 ;  /* 0x000000ffffaf7224 */ /* 0x000fe200078e0abb */
[----:B------:R-:W1:Y:S01]  /*55c0*/  LDCU UR50, c[0x0][0x384] ;  /* 0x00007080ff3277ac */ /* 0x000e620008000800 */
[----:B------:R-:W-:-:S02]  /*55d0*/  IMAD.U32 R189, RZ, RZ, UR4 ;  /* 0x00000004ffbd7e24 */ /* 0x000fc4000f8e00ff */
[----:B------:R-:W1:Y:S01]  /*55e0*/  LDC R73, c[0x0][0xb30] ;  /* 0x0002cc00ff497b82 */ /* 0x000e620000000800 */
[----:B------:R-:W-:Y:S01]  /*55f0*/  VIADD R186, R186, 0x200 ;  /* 0x00000200baba7836 */ /* 0x000fe20000000000 */
[----:B------:R-:W1:Y:S01]  /*5600*/  LDCU.64 UR38, c[0x0][0x888] ;  /* 0x00011100ff2677ac */ /* 0x000e620008000a00 */
[----:B------:R-:W1:Y:S05]  /*5610*/  LDCU.64 UR44, c[0x0][0x8c0] ;  /* 0x00011800ff2c77ac */ /* 0x000e6a0008000a00 */
[----:B------:R-:W1:Y:S01]  /*5620*/  LDC R174, c[0x0][0x388] ;  /* 0x0000e200ffae7b82 */ /* 0x000e620000000800 */
[----:B------:R-:W-:-:S07]  /*5630*/  UIADD3 UR48, UPT, UPT, UR49, 0x200, URZ ;  /* 0x0000020031307890 */ /* 0x000fce000fffe0ff */
[----:B------:R-:W1:Y:S08]  /*5640*/  LDC.64 R166, c[0x0][0xb10] ;  /* 0x0002c400ffa67b82 */ /* 0x000e700000000a00 */
[----:B------:R-:W1:Y:S08]  /*5650*/  LDC.64 R70, c[0x0][0xb18] ;  /* 0x0002c600ff467b82 */ /* 0x000e700000000a00 */
[----:B------:R-:W1:Y:S01]  /*5660*/  LDC.64 R162, c[0x0][0x888] ;  /* 0x00022200ffa27b82 */ /* 0x000e620000000a00 */
[----:B---3--:R-:W-:-:S07]  /*5670*/  IMAD.IADD R156, R0, 0x1, R156 ;  /* 0x00000001009c7824 */ /* 0x008fce00078e029c */
[----:B------:R-:W3:Y:S08]  /*5680*/  LDC.64 R68, c[0x0][0xb28] ;  /* 0x0002ca00ff447b82 */ /* 0x000ef00000000a00 */
[----:B------:R-:W1:Y:S08]  /*5690*/  LDC.64 R164, c[0x0][0x890] ;  /* 0x00022400ffa47b82 */ /* 0x000e700000000a00 */
[----:B------:R-:W1:Y:S08]  /*56a0*/  LDC.64 R160, c[0x0][0x8b0] ;  /* 0x00022c00ffa07b82 */ /* 0x000e700000000a00 */
[----:B------:R-:W1:Y:S08]  /*56b0*/  LDC.64 R158, c[0x0][0x8a8] ;  /* 0x00022a00ff9e7b82 */ /* 0x000e700000000a00 */
[----:B--2-4-:R-:W1:Y:S02]  /*56c0*/  LDC R177, c[0x0][0x374] ;  /* 0x0000dd00ffb17b82 */ /* 0x014e640000000800 */
.L_x_152:
[C---:B------:R-:W-:Y:S02]  /*56d0*/  LEA R0, R193.reuse, UR49, 0x3 ;  /* 0x00000031c1007c11 */ /* 0x040fe4000f8e18ff */
[----:B------:R-:W-:Y:S02]  /*56e0*/  SHF.L.U32 R2, R182, 0x1f, RZ ;  /* 0x0000001fb6027819 */ /* 0x000fe400000006ff */
[----:B-1----:R-:W-:Y:S02]  /*56f0*/  LEA R16, R193, UR49, 0x4 ;  /* 0x00000031c1107c11 */ /* 0x002fe4000f8e20ff */
[----:B------:R-:W2:Y:S02]  /*5700*/  SYNCS.PHASECHK.TRANS64.TRYWAIT P0, [R0+URZ+0x100], R2 ;  /* 0x00010002000075a7 */ /* 0x000ea400080011ff */
[----:B--2---:R-:W-:Y:S05]  /*5710*/  @!P0 BRA `(.L_x_107) ;  /* 0x0000007000ac8947 */ /* 0x004fea0003800000 */
.L_x_209:
[----:B------:R-:W4:Y:S01]  /*5720*/  LDC.64 R10, c[0x0][0xb10] ;  /* 0x0002c400ff0a7b82 */ /* 0x000f220000000a00 */
[----:B------:R-:W3:Y:S01]  /*5730*/  LDS.128 R16, [R16+0x170] ;  /* 0x0001700010107984 */ /* 0x000ee20000000c00 */
[----:B-1----:R-:W-:Y:S01]  /*5740*/  ISETP.NE.AND P1, PT, R73, 0x1, PT ;  /* 0x000000014900780c */ /* 0x002fe20003f25270 */
[----:B--2---:R-:W-:Y:S01]  /*5750*/  VIADD R0, R0, 0x110 ;  /* 0x0000011000007836 */ /* 0x004fe20000000000 */
[----:B------:R-:W-:Y:S04]  /*5760*/  ISETP.GE.AND P0, PT, R72, 0x1, PT ;  /* 0x000000014800780c */ /* 0x000fe80003f06270 */
[----:B------:R-:W1:Y:S01]  /*5770*/  LDC.64 R8, c[0x0][0xb18] ;  /* 0x0002c600ff087b82 */ /* 0x000e620000000a00 */
[----:B------:R-:W-:Y:S01]  /*5780*/  PRMT R0, RZ, 0x654, R0 ;  /* 0x00000654ff007816 */ /* 0x000fe20000000000 */
[----:B------:R-:W-:Y:S01]  /*5790*/  @!PT LDS RZ, [RZ] ;  /* 0x00000000fffff984 */ /* 0x000fe20000000800 */
[----:B------:R-:W-:Y:S01]  /*57a0*/  @!PT LDS RZ, [RZ] ;  /* 0x00000000fffff984 */ /* 0x000fe20000000800 */
[----:B------:R-:W-:Y:S01]  /*57b0*/  @!PT LDS RZ, [RZ] ;  /* 0x00000000fffff984 */ /* 0x000fe20000000800 */
[----:B------:R-:W-:Y:S01]  /*57c0*/  @!PT LDS RZ, [RZ] ;  /* 0x00000000fffff984 */ /* 0x000fe20000000800 */
[----:B------:R2:W-:Y:S06]  /*57d0*/  MEMBAR.ALL.CTA ;  /* 0x0000000000007992 */ /* 0x0005ec0000008000 */
[----:B--2---:R-:W2:Y:S01]  /*57e0*/  FENCE.VIEW.ASYNC.S ;  /* 0x00000000000073c6 */ /* 0x004ea20000000000 */
[----:B------:R-:W1:Y:S08]  /*57f0*/  @!P1 LDC R12, c[0x0][0xb20] ;  /* 0x0002c800ff0c9b82 */ /* 0x000e700000000800 */
[----:B------:R-:W1:Y:S01]  /*5800*/  @!P1 LDC R7, c[0x0][0xb0c] ;  /* 0x0002c300ff079b82 */ /* 0x000e620000000800 */
[----:B--2---:R2:W-:Y:S01]  /*5810*/  SYNCS.ARRIVE.TRANS64.RED.A1T0 RZ, [R0+URZ], RZ ;  /* 0x000000ff00ff79a7 */ /* 0x0045e200081004ff */
[----:B---3--:R-:W-:Y:S04]  /*5820*/  LOP3.LUT P4, RZ, R18, 0x1, RZ, 0xc0, !PT ;  /* 0x0000000112ff7812 */ /* 0x008fe8000788c0ff */
[----:B------:R-:W-:Y:S09]  /*5830*/  P2R R191, PR, RZ, 0x10 ;  /* 0x00000010ffbf7803 */ /* 0x000ff20000000000 */
[----:B------:R-:W-:Y:S02]  /*5840*/  @P4 MOV R76, R16 ;  /* 0x00000010004c4202 */ /* 0x000fe40000000f00 */
[----:B------:R-:W-:Y:S01]  /*5850*/  @P4 LOP3.LUT R75, R17, 0xffff, RZ, 0xc0, !PT ;  /* 0x0000ffff114b4812 */ /* 0x000fe200078ec0ff */
[----:B--2-4-:R-:W-:Y:S06]  /*5860*/  @!P0 BRA `(.L_x_108) ;  /* 0x0000000000a48947 */ /* 0x014fec0003800000 */
[----:B------:R-:W-:Y:S01]  /*5870*/  IMAD.HI.U32 R0, R177, R71, RZ ;  /* 0x00000047b1007227 */ /* 0x000fe200078e00ff */
[----:B------:R-:W-:Y:S02]  /*5880*/  ISETP.NE.AND P0, PT, R70, 0x1, PT ;  /* 0x000000014600780c */ /* 0x000fe40003f05270 */
[----:B------:R-:W-:Y:S01]  /*5890*/  ISETP.NE.AND P2, PT, R72, 0x1, PT ;  /* 0x000000014800780c */ /* 0x000fe20003f45270 */
[----:B------:R-:W-:Y:S01]  /*58a0*/  IMAD.HI.U32 R4, R178, R166, RZ ;  /* 0x000000a6b2047227 */ /* 0x000fe200078e00ff */
[----:B------:R-:W-:Y:S02]  /*58b0*/  SHF.R.U32.HI R0, RZ, R173, R0 ;  /* 0x000000adff007219 */ /* 0x000fe40000011600 */
[----:B------:R-:W-:Y:S01]  /*58c0*/  ISETP.NE.AND P3, PT, R74, 0x1, PT ;  /* 0x000000014a00780c */ /* 0x000fe20003f65270 */
[----:B------:R-:W-:Y:S01]  /*58d0*/  IMAD.HI.U32 R6, R75, R71, RZ ;  /* 0x000000474b067227 */ /* 0x000fe200078e00ff */
[-C--:B------:R-:W-:Y:S02]  /*58e0*/  SHF.R.U32.HI R4, RZ, R167.reuse, R4 ;  /* 0x000000a7ff047219 */ /* 0x080fe40000011604 */
[----:B------:R-:W-:Y:S01]  /*58f0*/  SEL R0, R177, R0, !P0 ;  /* 0x00000000b1007207 */ /* 0x000fe20004000000 */
[----:B------:R-:W-:Y:S01]  /*5900*/  IMAD.HI.U32 R5, R76, R166, RZ ;  /* 0x000000a64c057227 */ /* 0x000fe200078e00ff */
[----:B------:R-:W-:Y:S03]  /*5910*/  SEL R4, R178, R4, !P3 ;  /* 0x00000004b2047207 */ /* 0x000fe60005800000 */
[-C--:B------:R-:W-:Y:S01]  /*5920*/  IMAD.HI.U32 R3, R0, R68.reuse, RZ ;  /* 0x0000004400037227 */ /* 0x080fe200078e00ff */
[----:B------:R-:W-:Y:S03]  /*5930*/  SHF.R.U32.HI R5, RZ, R167, R5 ;  /* 0x000000a7ff057219 */ /* 0x000fe60000011605 */
[----:B------:R-:W-:Y:S01]  /*5940*/  IMAD.HI.U32 R2, R4, R68, RZ ;  /* 0x0000004404027227 */ /* 0x000fe200078e00ff */
[----:B------:R-:W-:Y:S02]  /*5950*/  @P2 SHF.R.U32.HI R0, RZ, R69, R3 ;  /* 0x00000045ff002219 */ /* 0x000fe40000011603 */
[----:B------:R-:W-:Y:S02]  /*5960*/  SHF.R.U32.HI R3, RZ, R173, R6 ;  /* 0x000000adff037219 */ /* 0x000fe40000011606 */
[----:B------:R-:W-:Y:S01]  /*5970*/  @P2 SHF.R.U32.HI R4, RZ, R69, R2 ;  /* 0x00000045ff042219 */ /* 0x000fe20000011602 */
[----:B------:R-:W-:Y:S01]  /*5980*/  IMAD R0, R72, R0, RZ ;  /* 0x0000000048007224 */ /* 0x000fe200078e02ff */
[----:B------:R-:W-:Y:S02]  /*5990*/  SEL R3, R75, R3, !P0 ;  /* 0x000000034b037207 */ /* 0x000fe40004000000 */
[----:B------:R-:W-:Y:S01]  /*59a0*/  SEL R2, R76, R5, !P3 ;  /* 0x000000054c027207 */ /* 0x000fe20005800000 */
[----:B------:R-:W-:Y:S01]  /*59b0*/  IMAD R5, R72, R4, RZ ;  /* 0x0000000448057224 */ /* 0x000fe200078e02ff */
[C---:B------:R-:W-:Y:S01]  /*59c0*/  ISETP.GE.AND P0, PT, R3.reuse, R0, PT ;  /* 0x000000000300720c */ /* 0x040fe20003f06270 */
[C---:B------:R-:W-:Y:S03]  /*59d0*/  IMAD.HI.U32 R0, R3.reuse, R68, RZ ;  /* 0x0000004403007227 */ /* 0x040fe600078e00ff */
[C---:B------:R-:W-:Y:S02]  /*59e0*/  ISETP.GE.OR P0, PT, R2.reuse, R5, P0 ;  /* 0x000000050200720c */ /* 0x040fe40000706670 */
[----:B------:R-:W-:Y:S04]  /*59f0*/  SHF.R.U32.HI R0, RZ, R69, R0 ;  /* 0x00000045ff007219 */ /* 0x000fe80000011600 */
[C---:B------:R-:W-:Y:S05]  /*5a00*/  SEL R6, R3.reuse, R0, !P2 ;  /* 0x0000000003067207 */ /* 0x040fea0005000000 */
        /* <DEDUP_REMOVED lines=14> */
[----:B------:R-:W-:Y:S07]  /*5af0*/  IMAD R75, R3, R70, R75 ;  /* 0x00000046034b7224 */ /* 0x000fee00078e024b */
.L_x_108:
[----:B-1----:R-:W-:Y:S01]  /*5b00*/  @!P1 ISETP.NE.AND P0, PT, R8, 0x1, PT ;  /* 0x000000010800980c */ /* 0x002fe20003f05270 */
[----:B------:R-:W-:Y:S01]  /*5b10*/  @!P1 IMAD.HI.U32 R0, R76, R10, RZ ;  /* 0x0000000a4c009227 */ /* 0x000fe200078e00ff */
[----:B------:R-:W-:Y:S01]  /*5b20*/  @!P1 ISETP.NE.AND P2, PT, R7, 0x1, PT ;  /* 0x000000010700980c */ /* 0x000fe20003f45270 */
[----:B------:R-:W-:Y:S01]  /*5b30*/  ULOP3.LUT UP0, URZ, UR48, 0x1b0, URZ, 0xc0, !UPT ;  /* 0x000001b030ff7892 */ /* 0x000fe2000f80c0ff */
[----:B------:R-:W-:Y:S01]  /*5b40*/  R2UR UR42, R14 ;  /* 0x000000000e2a72ca */ /* 0x000fe200000e0000 */
[----:B------:R-:W-:Y:S01]  /*5b50*/  @!P1 IMAD.HI.U32 R2, R75, R9, RZ ;  /* 0x000000094b029227 */ /* 0x000fe200078e00ff */
[----:B------:R-:W-:Y:S02]  /*5b60*/  @!P1 SHF.R.U32.HI R0, RZ, R11, R0 ;  /* 0x0000000bff009219 */ /* 0x000fe40000011600 */
[----:B------:R-:W-:Y:S01]  /*5b70*/  R2UR UR41, R15 ;  /* 0x000000000f2972ca */ /* 0x000fe200000e0000 */
[----:B------:R-:W-:Y:S01]  /*5b80*/  VIADD R193, R193, 0x1 ;  /* 0x00000001c1c17836 */ /* 0x000fe20000000000 */
[----:B------:R-:W-:Y:S02]  /*5b90*/  @!P1 SHF.R.U32.HI R2, RZ, R12, R2 ;  /* 0x0000000cff029219 */ /* 0x000fe40000011602 */
[----:B------:R-:W-:Y:S02]  /*5ba0*/  @!P1 SEL R3, R76, R0, !P2 ;  /* 0x000000004c039207 */ /* 0x000fe40005000000 */
[----:B------:R-:W-:Y:S02]  /*5bb0*/  @!P1 SEL R2, R75, R2, !P0 ;  /* 0x000000024b029207 */ /* 0x000fe40004000000 */
[----:B------:R-:W-:Y:S01]  /*5bc0*/  @P4 SHF.R.U32.HI R179, RZ, 0x10, R17 ;  /* 0x00000010ffb34819 */ /* 0x000fe20000011611 */
[----:B------:R-:W-:Y:S02]  /*5bd0*/  USHF.L.U32 UR42, UR42, 0x7, URZ ;  /* 0x000000072a2a7899 */ /* 0x000fe400080006ff */
[----:B------:R-:W-:Y:S02]  /*5be0*/  @!P1 IMAD.IADD R0, R2, 0x1, -R3 ;  /* 0x0000000102009824 */ /* 0x000fe400078e0a03 */
[----:B------:R-:W-:Y:S01]  /*5bf0*/  @!P1 IMAD.IADD R2, R3, 0x1, -R2 ;  /* 0x0000000103029824 */ /* 0x000fe200078e0a02 */
[----:B------:R-:W-:Y:S01]  /*5c00*/  USHF.L.U32 UR41, UR41, 0x8, URZ ;  /* 0x0000000829297899 */ /* 0x000fe200080006ff */
[----:B------:R-:W-:Y:S02]  /*5c10*/  @!P1 IMAD R76, R0, R7, R76 ;  /* 0x00000007004c9224 */ /* 0x000fe400078e024c */
[----:B------:R-:W-:Y:S01]  /*5c20*/  @!P1 IMAD R75, R2, R8, R75 ;  /* 0x00000008024b9224 */ /* 0x000fe200078e024b */
[----:B------:R-:W-:Y:S08]  /*5c30*/  BRA.U !UP0, `(.L_x_109) ;  /* 0x0000000108407547 */ /* 0x000ff0000b800000 */
[----:B------:R-:W1:Y:S01]  /*5c40*/  LDCU.64 UR8, c[0x4][0x88] ;  /* 0x01001100ff0877ac */ /* 0x000e620008000a00 */
[----:B------:R-:W-:Y:S01]  /*5c50*/  MOV R3, 0x0 ;  /* 0x0000000000037802 */ /* 0x000fe20000000f00 */
[----:B------:R-:W-:Y:S02]  /*5c60*/  HFMA2 R12, -RZ, RZ, 0, 5.9604644775390625e-08 ;  /* 0x00000001ff0c7431 */ /* 0x000fe400000001ff */
[----:B------:R-:W-:Y:S02]  /*5c70*/  IMAD.MOV.U32 R8, RZ, RZ, 0x70 ;  /* 0x00000070ff087424 */ /* 0x000fe400078e00ff */
[----:B------:R-:W-:Y:S01]  /*5c80*/  IMAD.MOV.U32 R13, RZ, RZ, RZ ;  /* 0x000000ffff0d7224 */ /* 0x000fe200078e00ff */
[----:B------:R-:W2:Y:S01]  /*5c90*/  LDCU.64 UR6, c[0x4][0x90] ;  /* 0x01001200ff0677ac */ /* 0x000ea20008000a00 */
[----:B------:R-:W3:Y:S01]  /*5ca0*/  LDC.64 R2, c[0x4][R3] ;  /* 0x0100000003027b82 */ /* 0x000ee20000000a00 */
[----:B------:R-:W4:Y:S01]  /*5cb0*/  LDCU.64 UR4, c[0x4][0x8] ;  /* 0x01000100ff0477ac */ /* 0x000f220008000a00 */
[----:B-1----:R-:W-:Y:S01]  /*5cc0*/  MOV R5, UR9 ;  /* 0x0000000900057c02 */ /* 0x002fe20008000f00 */
[----:B------:R-:W-:Y:S01]  /*5cd0*/  IMAD.U32 R4, RZ, RZ, UR8 ;  /* 0x00000008ff047e24 */ /* 0x000fe2000f8e00ff */
[----:B--2---:R-:W-:Y:S01]  /*5ce0*/  MOV R7, UR7 ;  /* 0x0000000700077c02 */ /* 0x004fe20008000f00 */
[----:B------:R-:W-:Y:S01]  /*5cf0*/  IMAD.U32 R6, RZ, RZ, UR6 ;  /* 0x00000006ff067e24 */ /* 0x000fe2000f8e00ff */
[----:B----4-:R-:W-:Y:S01]  /*5d00*/  MOV R11, UR5 ;  /* 0x00000005000b7c02 */ /* 0x010fe20008000f00 */
[----:B------:R-:W-:Y:S02]  /*5d10*/  IMAD.U32 R10, RZ, RZ, UR4 ;  /* 0x00000004ff0a7e24 */ /* 0x000fe4000f8e00ff */
[----:B------:R-:W-:Y:S07]  /*5d20*/  LEPC R20, `(.L_x_109) ;  /* 0x000000001014794e */ /* 0x000fee0000000000 */
[----:B---3-5:R-:W-:Y:S05]  /*5d30*/  CALL.ABS.NOINC R2 ;  /* 0x0000000002007343 */ /* 0x028fea0003c00000 */
.L_x_109:
[----:B------:R-:W-:Y:S01]  /*5d40*/  LOP3.LUT P0, RZ, R189, 0x1b0, RZ, 0xc0, !PT ;  /* 0x000001b0bdff7812 */ /* 0x000fe2000780c0ff */
[----:B------:R-:W-:Y:S11]  /*5d50*/  BSSY.RECONVERGENT B6, `(.L_x_110) ;  /* 0x0000013000067945 */ /* 0x000ff60003800200 */
[----:B------:R-:W-:Y:S01]  /*5d60*/  @!UPT UIADD3 URZ, UPT, UPT, URZ, URZ, URZ ;  /* 0x000000fffffff290 */ /* 0x000fe2000fffe0ff */
[----:B------:R-:W-:Y:S05]  /*5d70*/  @!P0 BRA `(.L_x_111) ;  /* 0x0000000000408947 */ /* 0x000fea0003800000 */
        /* <DEDUP_REMOVED lines=16> */
.L_x_111:
[----:B------:R-:W-:Y:S05]  /*5e80*/  BSYNC.RECONVERGENT B6 ;  /* 0x0000000000067941 */ /* 0x000fea0003800200 */
.L_x_110:
[----:B------:R-:W-:Y:S02]  /*5e90*/  ISETP.NE.U32.AND P0, PT, RZ, UR38, PT ;  /* 0x00000026ff007c0c */ /* 0x000fe4000bf05070 */
[C---:B------:R-:W-:Y:S02]  /*5ea0*/  ISETP.NE.U32.AND P4, PT, R164.reuse, RZ, PT ;  /* 0x000000ffa400720c */ /* 0x040fe40003f85070 */
[----:B------:R-:W-:Y:S02]  /*5eb0*/  ISETP.NE.U32.AND P1, PT, R164, RZ, PT ;  /* 0x000000ffa400720c */ /* 0x000fe40003f25070 */
[----:B------:R-:W-:Y:S02]  /*5ec0*/  ISETP.NE.AND.EX P0, PT, RZ, UR39, PT, P0 ;  /* 0x00000027ff007c0c */ /* 0x000fe4000bf05300 */
[C---:B------:R-:W-:Y:S02]  /*5ed0*/  ISETP.NE.AND.EX P4, PT, R165.reuse, RZ, PT, P4 ;  /* 0x000000ffa500720c */ /* 0x040fe40003f85340 */
[----:B------:R-:W-:Y:S02]  /*5ee0*/  ISETP.NE.AND.EX P1, PT, R165, RZ, P0, P1 ;  /* 0x000000ffa500720c */ /* 0x000fe40000725310 */
[----:B------:R-:W-:Y:S02]  /*5ef0*/  ISETP.NE.U32.AND P5, PT, R160, RZ, PT ;  /* 0x000000ffa000720c */ /* 0x000fe40003fa5070 */
[----:B------:R-:W-:Y:S02]  /*5f00*/  ISETP.NE.U32.AND P2, PT, RZ, UR38, PT ;  /* 0x00000026ff007c0c */ /* 0x000fe4000bf45070 */
[----:B------:R-:W-:Y:S02]  /*5f10*/  PLOP3.LUT P0, PT, PT, PT, PT, 0x8, 0x80 ;  /* 0x000000000080781c */ /* 0x000fe40003f0e170 */
[----:B------:R-:W-:Y:S02]  /*5f20*/  ISETP.NE.AND.EX P5, PT, R161, RZ, PT, P5 ;  /* 0x000000ffa100720c */ /* 0x000fe40003fa5350 */
[----:B------:R-:W-:Y:S03]  /*5f30*/  ISETP.NE.AND.EX P2, PT, RZ, UR39, PT, P2 ;  /* 0x00000027ff007c0c */ /* 0x000fe6000bf45320 */
[----:B------:R-:W-:Y:S01]  /*5f40*/  @!P1 PLOP3.LUT P0, PT, P4, PT, PT, 0x80, 0x8 ;  /* 0x000000000008981c */ /* 0x000fe2000270f070 */
[----:B------:R-:W-:Y:S01]  /*5f50*/  @!UPT UIADD3 URZ, UPT, UPT, URZ, URZ, URZ ;  /* 0x000000fffffff290 */ /* 0x000fe2000fffe0ff */
[----:B------:R-:W-:Y:S11]  /*5f60*/  @!P4 BRA `(.L_x_112) ;  /* 0x00000000002cc947 */ /* 0x000ff60003800000 */
[----:B------:R-:W-:Y:S01]  /*5f70*/  ISETP.NE.U32.AND P3, PT, R162, RZ, PT ;  /* 0x000000ffa200720c */ /* 0x000fe20003f65070 */
[----:B------:R-:W-:Y:S03]  /*5f80*/  IMAD.MOV.U32 R170, RZ, RZ, 0x1 ;  /* 0x00000001ffaa7424 */ /* 0x000fe600078e00ff */
[----:B------:R-:W-:Y:S11]  /*5f90*/  ISETP.NE.AND.EX P3, PT, R163, RZ, PT, P3 ;  /* 0x000000ffa300720c */ /* 0x000ff60003f65330 */
[----:B------:R-:W-:Y:S02]  /*5fa0*/  @!UPT UIADD3 URZ, UPT, UPT, URZ, URZ, URZ ;  /* 0x000000fffffff290 */ /* 0x000fe4000fffe0ff */
[----:B------:R-:W1:Y:S01]  /*5fb0*/  @P3 LDC.64 R2, c[0x0][0x888] ;  /* 0x00022200ff023b82 */ /* 0x000e620000000a00 */
[----:B------:R-:W-:Y:S04]  /*5fc0*/  @P3 IMAD R0, R164, UR36, RZ ;  /* 0x00000024a4003c24 */ /* 0x000fe8000f8e02ff */
[----:B-1----:R-:W-:Y:S04]  /*5fd0*/  @P3 IMAD.WIDE R2, R0, 0x4, R2 ;  /* 0x0000000400023825 */ /* 0x002fe800078e0202 */
[----:B------:R-:W-:Y:S01]  /*5fe0*/  HFMA2 R0, -RZ, RZ, 0, 5.9604644775390625e-08 ;  /* 0x00000001ff007431 */ /* 0x000fe200000001ff */
[----:B-----5:R1:W5:Y:S04]  /*5ff0*/  @P3 LDG.E R79, desc[UR46][R2.64] ;  /* 0x0000002e024f3981 */ /* 0x020368000c1e1900 */
[----:B------:R-:W-:Y:S01]  /*6000*/  @!P3 PRMT R170, R0, 0x7610, R170 ;  /* 0x0000761000aab816 */ /* 0x000fe200000000aa */
[----:B-1----:R-:W2:Y:S06]  /*6010*/  @!P3 LDC R79, c[0x0][0x880] ;  /* 0x00022000ff4fbb82 */ /* 0x002eac0000000800 */
.L_x_112:
[----:B------:R-:W-:Y:S05]  /*6020*/  @!P5 BRA `(.L_x_113) ;  /* 0x000000000020d947 */ /* 0x000fea0003800000 */
[----:B------:R-:W-:Y:S04]  /*6030*/  ISETP.NE.U32.AND P3, PT, R158, RZ, PT ;  /* 0x000000ff9e00720c */ /* 0x000fe80003f65070 */
[----:B------:R-:W-:Y:S11]  /*6040*/  ISETP.NE.AND.EX P3, PT, R159, RZ, PT, P3 ;  /* 0x000000ff9f00720c */ /* 0x000ff60003f65330 */
[----:B------:R-:W-:Y:S02]  /*6050*/  @!UPT UIADD3 URZ, UPT, UPT, URZ, URZ, URZ ;  /* 0x000000fffffff290 */ /* 0x000fe4000fffe0ff */
[----:B------:R-:W1:Y:S01]  /*6060*/  @P3 LDC.64 R2, c[0x0][0x8a8] ;  /* 0x00022a00ff023b82 */ /* 0x000e620000000a00 */
[----:B------:R-:W-:Y:S04]  /*6070*/  @P3 IMAD R0, R160, UR36, RZ ;  /* 0x00000024a0003c24 */ /* 0x000fe8000f8e02ff */
[----:B-1----:R-:W-:Y:S05]  /*6080*/  @P3 IMAD.WIDE R2, R0, 0x4, R2 ;  /* 0x0000000400023825 */ /* 0x002fea00078e0202 */
[----:B-----5:R1:W5:Y:S02]  /*6090*/  @P3 LDG.E R77, desc[UR46][R2.64] ;  /* 0x0000002e024d3981 */ /* 0x020364000c1e1900 */
[----:B-1----:R-:W3:Y:S02]  /*60a0*/  @!P3 LDC R77, c[0x0][0x8a0] ;  /* 0x00022800ff4dbb82 */ /* 0x002ee40000000800 */
.L_x_113:
[----:B--2--5:R-:W-:Y:S01]  /*60b0*/  FSETP.NEU.AND P3, PT, R79, RZ, PT ;  /* 0x000000ff4f00720b */ /* 0x024fe20003f6d000 */
[----:B------:R-:W1:Y:S01]  /*60c0*/  LDCU UR4, c[0x0][0x8c8] ;  /* 0x00011900ff0477ac */ /* 0x000e620008000800 */
[----:B------:R-:W-:Y:S02]  /*60d0*/  SEL R5, RZ, 0xffffffff, P2 ;  /* 0xffffffffff057807 */ /* 0x000fe40001000000 */
[----:B------:R-:W-:Y:S01]  /*60e0*/  LOP3.LUT P2, RZ, R170, 0xff, RZ, 0xc0, !PT ;  /* 0x000000ffaaff7812 */ /* 0x000fe2000784c0ff */
[----:B------:R-:W-:Y:S01]  /*60f0*/  UISETP.NE.U32.AND UP0, UPT, UR44, URZ, UPT ;  /* 0x000000ff2c00728c */ /* 0x000fe2000bf05070 */
[----:B------:R-:W-:Y:S03]  /*6100*/  @!P1 SEL R0, RZ, 0xffffffff, P3 ;  /* 0xffffffffff009807 */ /* 0x000fe60001800000 */
[----:B------:R-:W-:Y:S01]  /*6110*/  UISETP.NE.AND.EX UP0, UPT, UR45, URZ, UPT, UP0 ;  /* 0x000000ff2d00728c */ /* 0x000fe2000bf05300 */
[----:B------:R-:W-:Y:S04]  /*6120*/  @P0 SEL R0, R5, R0, !P2 ;  /* 0x0000000005000207 */ /* 0x000fe80005000000 */
[----:B------:R-:W-:Y:S04]  /*6130*/  @!P1 LOP3.LUT R0, R0, 0x1, RZ, 0xc0, !PT ;  /* 0x0000000100009812 */ /* 0x000fe800078ec0ff */
[----:B------:R-:W-:Y:S01]  /*6140*/  ISETP.NE.U32.OR P6, PT, R0, 0x1, P1 ;  /* 0x000000010000780c */ /* 0x000fe20000fc5470 */
[----:B-1----:R-:W-:Y:S01]  /*6150*/  IMAD.U32 R2, RZ, RZ, UR4 ;  /* 0x00000004ff027e24 */ /* 0x002fe2000f8e00ff */
[----:B------:R-:W-:Y:S02]  /*6160*/  LEA R0, R181, UR49, 0x3 ;  /* 0x00000031b5007c11 */ /* 0x000fe4000f8e18ff */
[----:B------:R-:W-:Y:S09]  /*6170*/  P2R R198, PR, RZ, 0x40 ;  /* 0x00000040ffc67803 */ /* 0x000ff20000000000 */
[----:B------:R-:W-:Y:S01]  /*6180*/  @P6 SHF.L.U32 R4, R180, 0x1f, RZ ;  /* 0x0000001fb4046819 */ /* 0x000fe200000006ff */
[----:B------:R-:W-:Y:S06]  /*6190*/  BRA.U !UP0, `(.L_x_114) ;  /* 0x00000001084c7547 */ /* 0x000fec000b800000 */
[----:B------:R-:W-:Y:S01]  /*61a0*/  ISETP.LE.AND P1, PT, R174, UR41, PT ;  /* 0x00000029ae007c0c */ /* 0x000fe2000bf23270 */
[C---:B------:R-:W-:Y:S02]  /*61b0*/  VIADD R2, R185.reuse, UR42 ;  /* 0x0000002ab9027c36 */ /* 0x040fe40008000000 */
[----:B------:R-:W-:Y:S03]  /*61c0*/  IMAD.U32 R6, RZ, RZ, UR42 ;  /* 0x0000002aff067e24 */ /* 0x000fe6000f8e00ff */
[----:B------:R-:W-:Y:S11]  /*61d0*/  ISETP.GE.OR P1, PT, R2, UR50, P1 ;  /* 0x0000003202007c0c */ /* 0x000ff60008f26670 */
[----:B------:R-:W-:Y:S02]  /*61e0*/  @!UPT UIADD3 URZ, UPT, UPT, URZ, URZ, URZ ;  /* 0x000000fffffff290 */ /* 0x000fe4000fffe0ff */
[----:B------:R-:W-:Y:S01]  /*61f0*/  @!P1 IADD3 R8, P0, PT, R185, UR42, RZ ;  /* 0x0000002ab9089c10 */ /* 0x000fe2000ff1e0ff */
[----:B------:R-:W1:Y:S01]  /*6200*/  @!P1 LDC.64 R2, c[0x0][0x8d0] ;  /* 0x00023400ff029b82 */ /* 0x000e620000000a00 */
[----:B------:R-:W-:Y:S02]  /*6210*/  VOTEU.ALL UP0, P1 ;  /* 0x0000000000ff7886 */ /* 0x000fe40000800000 */
[----:B------:R-:W-:Y:S03]  /*6220*/  @!P1 LEA.HI.X.SX32 R9, R6, RZ, 0x1, P0 ;  /* 0x000000ff06099211 */ /* 0x000fe600000f0eff */
[----:B------:R-:W-:Y:S06]  /*6230*/  @!UP0 USHF.R.S32.HI UR4, URZ, 0x1f, UR36 ;  /* 0x0000001fff048899 */ /* 0x000fec0008011424 */
[C---:B-1----:R-:W-:Y:S02]  /*6240*/  @!P1 IMAD R6, R2.reuse, UR4, RZ ;  /* 0x0000000402069c24 */ /* 0x042fe4000f8e02ff */
[----:B------:R-:W-:Y:S04]  /*6250*/  @!P1 IMAD.WIDE.U32 R8, R2, UR36, R8 ;  /* 0x0000002402089c25 */ /* 0x000fe8000f8e0008 */
[----:B------:R-:W-:Y:S01]  /*6260*/  @!P1 IMAD R6, R3, UR36, R6 ;  /* 0x0000002403069c24 */ /* 0x000fe2000f8e0206 */
[----:B------:R-:W-:Y:S04]  /*6270*/  @!P1 IADD3 R2, P0, PT, R8, UR44, RZ ;  /* 0x0000002c08029c10 */ /* 0x000fe8000ff1e0ff */
[--C-:B------:R-:W-:Y:S02]  /*6280*/  @!P1 IADD3.X R3, PT, PT, R9, UR45, R6.reuse, P0, !PT ;  /* 0x0000002d09039c10 */ /* 0x100fe400087fe406 */
[----:B------:R-:W-:Y:S06]  /*6290*/  PRMT R6, RZ, 0x7610, R6 ;  /* 0x00007610ff067816 */ /* 0x000fec0000000006 */
[----:B------:R-:W2:Y:S02]  /*62a0*/  @!P1 LDG.E.U8 R6, desc[UR46][R2.64] ;  /* 0x0000002e02069981 */ /* 0x000ea4000c1e1100 */
[----:B--2---:R-:W-:Y:S05]  /*62b0*/  F2FP.F16.E4M3.UNPACK_B R2, R6 ;  /* 0x00000006ff02723e */ /* 0x004fea00020006ff */
[----:B------:R-:W-:Y:S07]  /*62c0*/  HADD2.F32 R2, -RZ, R2.H0_H0 ;  /* 0x20000002ff027230 */ /* 0x000fee0000004100 */
.L_x_114:
[----:B------:R1:W2:Y:S01]  /*62d0*/  @P6 SYNCS.PHASECHK.TRANS64.TRYWAIT P1, [R0+URZ+0xb0], R4 ;  /* 0x0000b004000065a7 */ /* 0x0002a200080211ff */
[C---:B------:R-:W-:Y:S01]  /*62e0*/  LEA R192, R139.reuse, UR49, 0x3 ;  /* 0x000000318bc07c11 */ /* 0x040fe2000f8e18ff */
[----:B------:R-:W-:Y:S01]  /*62f0*/  BSSY B1, `(.L_x_115) ;  /* 0x000003b000017945 */ /* 0x000fe20003800000 */
[----:B------:R-:W-:Y:S01]  /*6300*/  SEL R3, RZ, 0xffffffff, P3 ;  /* 0xffffffffff037807 */ /* 0x000fe20001800000 */
[----:B------:R-:W-:Y:S01]  /*6310*/  IMAD.MOV.U32 R196, RZ, RZ, 0x1 ;  /* 0x00000001ffc47424 */ /* 0x000fe200078e00ff */
[----:B------:R-:W-:Y:S01]  /*6320*/  CS2R R154, SRZ ;  /* 0x00000000009a7805 */ /* 0x000fe2000001ff00 */
[----:B------:R-:W-:Y:S01]  /*6330*/  IMAD R157, R139, 0x100, R156 ;  /* 0x000001008b9d7824 */ /* 0x000fe200078e029c */
[----:B------:R-:W-:Y:S02]  /*6340*/  @P4 SEL R3, R5, R3, !P2 ;  /* 0x0000000305034207 */ /* 0x000fe40005000000 */
[----:B------:R-:W-:Y:S02]  /*6350*/  CS2R R152, SRZ ;  /* 0x0000000000987805 */ /* 0x000fe4000001ff00 */
[----:B------:R-:W-:Y:S02]  /*6360*/  CS2R R150, SRZ ;  /* 0x0000000000967805 */ /* 0x000fe4000001ff00 */
[----:B------:R-:W-:Y:S02]  /*6370*/  CS2R R148, SRZ ;  /* 0x0000000000947805 */ /* 0x000fe4000001ff00 */
[----:B------:R-:W-:Y:S02]  /*6380*/  LOP3.LUT R3, R3, 0x1, RZ, 0xc0, !PT ;  /* 0x0000000103037812 */ /* 0x000fe400078ec0ff */
[----:B------:R-:W-:Y:S02]  /*6390*/  CS2R R146, SRZ ;  /* 0x0000000000927805 */ /* 0x000fe4000001ff00 */
[----:B------:R-:W-:Y:S02]  /*63a0*/  CS2R R144, SRZ ;  /* 0x0000000000907805 */ /* 0x000fe4000001ff00 */
[----:B------:R-:W-:Y:S02]  /*63b0*/  CS2R R142, SRZ ;  /* 0x00000000008e7805 */ /* 0x000fe4000001ff00 */
[----:B------:R-:W-:Y:S02]  /*63c0*/  ISETP.NE.U32.AND P5, PT, R3, 0x1, PT ;  /* 0x000000010300780c */ /* 0x000fe40003fa5070 */
[----:B------:R-:W-:Y:S02]  /*63d0*/  CS2R R140, SRZ ;  /* 0x00000000008c7805 */ /* 0x000fe4000001ff00 */
[----:B------:R-:W-:Y:S02]  /*63e0*/  P2R R197, PR, RZ, 0x20 ;  /* 0x00000020ffc57803 */ /* 0x000fe40000000000 */
[----:B-1----:R-:W-:Y:S04]  /*63f0*/  SHF.L.U32 R4, R183, 0x1f, RZ ;  /* 0x0000001fb7047819 */ /* 0x002fe800000006ff */
[----:B------:R1:W4:Y:S01]  /*6400*/  SYNCS.PHASECHK.TRANS64.TRYWAIT P0, [R192+URZ+0x120], R4 ;  /* 0x00012004c00075a7 */ /* 0x00032200080011ff */
[----:B--2---:R-:W-:Y:S01]  /*6410*/  @P6 SEL R196, RZ, 0x1, !P1 ;  /* 0x00000001ffc46807 */ /* 0x004fe20004800000 */
[----:B-1----:R-:W-:Y:S06]  /*6420*/  @!P6 BRA `(.L_x_116) ;  /* 0x00000000009ce947 */ /* 0x002fec0003800000 */
[----:B------:R-:W-:Y:S01]  /*6430*/  @P5 IMAD R8, R181, 0x2000, R186 ;  /* 0x00002000b5085824 */ /* 0x000fe200078e02ba */
[----:B------:R-:W-:Y:S01]  /*6440*/  ISETP.NE.AND P1, PT, R196, RZ, PT ;  /* 0x000000ffc400720c */ /* 0x000fe20003f25270 */
[----:B------:R-:W-:Y:S01]  /*6450*/  BSSY B0, `(.L_x_117) ;  /* 0x0000010000007945 */ /* 0x000fe20003800000 */
[----:B------:R-:W-:Y:S01]  /*6460*/  CS2R R142, SRZ ;  /* 0x00000000008e7805 */ /* 0x000fe2000001ff00 */
[--C-:B------:R-:W-:Y:S01]  /*6470*/  @P5 IMAD R7, R188, -0x10, R8.reuse ;  /* 0xfffffff0bc075824 */ /* 0x100fe200078e0208 */
[----:B------:R-:W-:Y:S01]  /*6480*/  CS2R R140, SRZ ;  /* 0x00000000008c7805 */ /* 0x000fe2000001ff00 */
[----:B------:R-:W-:Y:S01]  /*6490*/  @P5 IMAD R6, R187, -0x10, R8 ;  /* 0xfffffff0bb065824 */ /* 0x000fe200078e0208 */
[----:B------:R-:W-:Y:S01]  /*64a0*/  CS2R R150, SRZ ;  /* 0x0000000000967805 */ /* 0x000fe2000001ff00 */
[----:B------:R-:W-:Y:S01]  /*64b0*/  @P5 IMAD R5, R184, 0x10, R7 ;  /* 0x00000010b8055824 */ /* 0x000fe200078e0207 */
[----:B------:R-:W-:Y:S02]  /*64c0*/  CS2R R148, SRZ ;  /* 0x0000000000947805 */ /* 0x000fe4000001ff00 */
[----:B------:R-:W-:Y:S02]  /*64d0*/  CS2R R146, SRZ ;  /* 0x0000000000927805 */ /* 0x000fe4000001ff00 */
[----:B------:R-:W-:Y:S02]  /*64e0*/  CS2R R144, SRZ ;  /* 0x0000000000907805 */ /* 0x000fe4000001ff00 */
[----:B------:R-:W-:Y:S02]  /*64f0*/  CS2R R154, SRZ ;  /* 0x00000000009a7805 */ /* 0x000fe4000001ff00 */
[----:B------:R-:W-:Y:S01]  /*6500*/  CS2R R152, SRZ ;  /* 0x0000000000987805 */ /* 0x000fe2000001ff00 */
[----:B------:R-:W-:Y:S06]  /*6510*/  @P1 BRA `(.L_x_118) ;  /* 0x00000000000c1947 */ /* 0x000fec0003800000 */
[----:B------:R-:W-:Y:S04]  /*6520*/  SHF.L.U32 R3, R180, 0x1f, RZ ;  /* 0x0000001fb4037819 */ /* 0x000fe800000006ff */
[----:B------:R-:W1:Y:S02]  /*6530*/  SYNCS.PHASECHK.TRANS64.TRYWAIT P1, [R0+URZ+0xb0], R3 ;  /* 0x0000b003000075a7 */ /* 0x000e6400080211ff */
[----:B-1----:R-:W-:Y:S05]  /*6540*/  @!P1 BRA `(.L_x_119) ;  /* 0x0000006400349947 */ /* 0x002fea0003800000 */
.L_x_118:
[----:B------:R-:W-:Y:S05]  /*6550*/  BSYNC B0 ;  /* 0x0000000000007941 */ /* 0x000fea0003800000 */
.L_x_117:
[----:B------:R-:W-:Y:S01]  /*6560*/  ISETP.NE.AND P1, PT, R197, RZ, PT ;  /* 0x000000ffc500720c */ /* 0x000fe20003f25270 */
[----:B-1----:R-:W-:Y:S02]  /*6570*/  VIADD R3, R0, 0xd0 ;  /* 0x000000d000037836 */ /* 0x002fe40000000000 */
[----:B------:R-:W-:Y:S02]  /*6580*/  IMAD.U32 R0, RZ, RZ, UR37 ;  /* 0x00000025ff007e24 */ /* 0x000fe4000f8e00ff */
[----:B------:R-:W-:Y:S03]  /*6590*/  VIADD R181, R181, 0x1 ;  /* 0x00000001b5b57836 */ /* 0x000fe60000000000 */
[----:B------:R-:W-:Y:S05]  /*65a0*/  PRMT R0, R0, 0x654, R3 ;  /* 0x0000065400007816 */ /* 0x000fea0000000003 */
[----:B------:R1:W2:Y:S04]  /*65b0*/  @P1 LDS.128 R140, [R8] ;  /* 0x00000000088c1984 */ /* 0x0002a80000000c00 */
[----:B------:R1:W1:Y:S04]  /*65c0*/  @P1 LDS.128 R148, [R6+0x20] ;  /* 0x0000200006941984 */ /* 0x0002680000000c00 */
[----:B------:R1:W1:Y:S04]  /*65d0*/  @P1 LDS.128 R144, [R7+0x10] ;  /* 0x0000100007901984 */ /* 0x0002680000000c00 */
[----:B------:R1:W1:Y:S01]  /*65e0*/  @P1 LDS.128 R152, [R5+0x10] ;  /* 0x0000100005981984 */ /* 0x0002620000000c00 */
[C---:B------:R-:W-:Y:S01]  /*65f0*/  ISETP.NE.AND P1, PT, R181.reuse, 0x4, PT ;  /* 0x00000004b500780c */ /* 0x040fe20003f25270 */
[----:B------:R-:W-:Y:S01]  /*6600*/  @!PT LDS RZ, [RZ] ;  /* 0x00000000fffff984 */ /* 0x000fe20000000800 */
[----:B------:R-:W-:Y:S01]  /*6610*/  @!PT LDS RZ, [RZ] ;  /* 0x00000000fffff984 */ /* 0x000fe20000000800 */
[----:B------:R-:W-:Y:S01]  /*6620*/  @!PT LDS RZ, [RZ] ;  /* 0x00000000fffff984 */ /* 0x000fe20000000800 */
[----:B------:R-:W-:Y:S01]  /*6630*/  @!PT LDS RZ, [RZ] ;  /* 0x00000000fffff984 */ /* 0x000fe20000000800 */
[----:B------:R5:W-:Y:S06]  /*6640*/  MEMBAR.ALL.CTA ;  /* 0x0000000000007992 */ /* 0x000bec0000008000 */
[----:B-----5:R-:W5:Y:S01]  /*6650*/  FENCE.VIEW.ASYNC.S ;  /* 0x00000000000073c6 */ /* 0x020f620000000000 */
[----:B------:R-:W-:Y:S01]  /*6660*/  SEL R181, R181, RZ, P1 ;  /* 0x000000ffb5b57207 */ /* 0x000fe20000800000 */
[----:B-----5:R5:W-:Y:S02]  /*6670*/  SYNCS.ARRIVE.TRANS64.RED.A1T0 RZ, [R0+URZ], RZ ;  /* 0x000000ff00ff79a7 */ /* 0x020be400081004ff */
[----:B-----5:R-:W-:Y:S04]  /*6680*/  SEL R0, RZ, 0x1, P1 ;  /* 0x00000001ff007807 */ /* 0x020fe80000800000 */
[----:B--2---:R-:W-:Y:S02]  /*6690*/  LOP3.LUT R180, R180, R0, RZ, 0x3c, !PT ;  /* 0x00000000b4b47212 */ /* 0x004fe400078e3cff */
.L_x_116:
[----:B------:R-:W-:Y:S05]  /*66a0*/  BSYNC B1 ;  /* 0x0000000000017941 */ /* 0x000fea0003800000 */
.L_x_115:
[----:B------:R-:W-:Y:S04]  /*66b0*/  SHF.R.U32.HI R0, RZ, 0x15, R157 ;  /* 0x00000015ff007819 */ /* 0x000fe8000001169d */
[----:B------:R-:W-:Y:S01]  /*66c0*/  LOP3.LUT P1, RZ, R0, 0x3, R172, 0x48, !PT ;  /* 0x0000000300ff7812 */ /* 0x000fe200078248ac */
[----:B------:R-:W-:Y:S01]  /*66d0*/  @!UPT UIADD3 URZ, UPT, UPT, URZ, URZ, URZ ;  /* 0x000000fffffff290 */ /* 0x000fe2000fffe0ff */
[----:B----4-:R-:W-:Y:S11]  /*66e0*/  @P0 BRA `(.L_x_120) ;  /* 0x0000000000080947 */ /* 0x010ff60003800000 */
[----:B------:R-:W2:Y:S02]  /*66f0*/  SYNCS.PHASECHK.TRANS64.TRYWAIT P0, [R192+URZ+0x120], R4 ;  /* 0x00012004c00075a7 */ /* 0x000ea400080011ff */
[----:B--2---:R-:W-:Y:S05]  /*6700*/  @!P0 BRA `(.L_x_121) ;  /* 0x0000006000d88947 */ /* 0x004fea0003800000 */
.L_x_120:
[----:B------:R-:W-:Y:S04]  /*6710*/  BSSY.RECONVERGENT B6, `(.L_x_122) ;  /* 0x0000012000067945 */ /* 0x000fe80003800200 */
[----:B------:R-:W-:Y:S05]  /*6720*/  @!P1 BRA `(.L_x_123) ;  /* 0x0000000000409947 */ /* 0x000fea0003800000 */
[----:B------:R-:W4:Y:S01]  /*6730*/  LDCU.64 UR8, c[0x4][0x78] ;  /* 0x01000f00ff0877ac */ /* 0x000f220008000a00 */
[----:B------:R-:W-:Y:S01]  /*6740*/  MOV R15, 0x0 ;  /* 0x00000000000f7802 */ /* 0x000fe20000000f00 */
[----:B------:R-:W-:Y:S02]  /*6750*/  HFMA2 R12, -RZ, RZ, 0, 5.9604644775390625e-08 ;  /* 0x00000001ff0c7431 */ /* 0x000fe400000001ff */
[----:B-1----:R-:W-:Y:S02]  /*6760*/  IMAD.MOV.U32 R8, RZ, RZ, 0x192 ;  /* 0x00000192ff087424 */ /* 0x002fe400078e00ff */
[----:B------:R-:W-:Y:S01]  /*6770*/  IMAD.MOV.U32 R13, RZ, RZ, RZ ;  /* 0x000000ffff0d7224 */ /* 0x000fe200078e00ff */
[----:B------:R-:W1:Y:S01]  /*6780*/  LDCU.64 UR6, c[0x4][0x80] ;  /* 0x01001000ff0677ac */ /* 0x000e620008000a00 */
[----:B------:R-:W3:Y:S01]  /*6790*/  LDC.64 R14, c[0x4][R15] ;  /* 0x010000000f0e7b82 */ /* 0x000ee20000000a00 */
[----:B------:R-:W5:Y:S01]  /*67a0*/  LDCU.64 UR4, c[0x4][0x18] ;  /* 0x01000300ff0477ac */ /* 0x000f620008000a00 */
[----:B----4-:R-:W-:Y:S01]  /*67b0*/  MOV R5, UR9 ;  /* 0x0000000900057c02 */ /* 0x010fe20008000f00 */
[----:B--2---:R-:W-:Y:S01]  /*67c0*/  IMAD.U32 R4, RZ, RZ, UR8 ;  /* 0x00000008ff047e24 */ /* 0x004fe2000f8e00ff */
[----:B-1----:R-:W-:Y:S01]  /*67d0*/  MOV R7, UR7 ;  /* 0x0000000700077c02 */ /* 0x002fe20008000f00 */
[----:B------:R-:W-:Y:S01]  /*67e0*/  IMAD.U32 R6, RZ, RZ, UR6 ;  /* 0x00000006ff067e24 */ /* 0x000fe2000f8e00ff */
[----:B-----5:R-:W-:Y:S01]  /*67f0*/  MOV R11, UR5 ;  /* 0x00000005000b7c02 */ /* 0x020fe20008000f00 */
[----:B------:R-:W-:Y:S02]  /*6800*/  IMAD.U32 R10, RZ, RZ, UR4 ;  /* 0x00000004ff0a7e24 */ /* 0x000fe4000f8e00ff */
[----:B------:R-:W-:Y:S07]  /*6810*/  LEPC R20, `(.L_x_123) ;  /* 0x000000001014794e */ /* 0x000fee0000000000 */
[----:B---3--:R-:W-:Y:S05]  /*6820*/  CALL.ABS.NOINC R14 ;  /* 0x000000000e007343 */ /* 0x008fea0003c00000 */
.L_x_123:
[----:B------:R-:W-:Y:S05]  /*6830*/  BSYNC.RECONVERGENT B6 ;  /* 0x0000000000067941 */ /* 0x000fea0003800200 */
.L_x_122:
[----:B--2---:R-:W-:Y:S01]  /*6840*/  F2FP.F16.E4M3.UNPACK_B R4, R141.H1 ;  /* 0x0000008dff04723e */ /* 0x004fe200030006ff */
[----:B------:R-:W-:Y:S05]  /*6850*/  WARPSYNC.ALL ;  /* 0x0000000000007948 */ /* 0x000fea0003800000 */
[----:B------:R-:W-:Y:S01]  /*6860*/  R2UR UR4, R157 ;  /* 0x000000009d0472ca */ /* 0x000fe200000e0000 */
[--C-:B------:R-:W-:Y:S01]  /*6870*/  HADD2.F32 R85, -RZ, R4.reuse.H0_H0 ;  /* 0x20000004ff557230 */ /* 0x100fe20000004100 */
[-C--:B------:R-:W-:Y:S01]  /*6880*/  F2FP.F16.E4M3.UNPACK_B R0, R140.reuse.H1 ;  /* 0x0000008cff00723e */ /* 0x080fe200030006ff */
[----:B------:R-:W-:Y:S01]  /*6890*/  HADD2.F32 R86, -RZ, R4.H1_H1 ;  /* 0x30000004ff567230 */ /* 0x000fe20000004100 */
[----:B------:R-:W-:Y:S01]  /*68a0*/  F2FP.F16.E4M3.UNPACK_B R4, R143.H1 ;  /* 0x0000008fff04723e */ /* 0x000fe200030006ff */
[----:B------:R-:W-:Y:S01]  /*68b0*/  BSSY.RECONVERGENT B0, `(.L_x_124) ;  /* 0x000011d000007945 */ /* 0x000fe20003800200 */
[----:B------:R-:W-:Y:S01]  /*68c0*/  F2FP.F16.E4M3.UNPACK_B R3, R140 ;  /* 0x0000008cff03723e */ /* 0x000fe200020006ff */
[--C-:B------:R-:W-:Y:S01]  /*68d0*/  HADD2.F32 R81, -RZ, R0.reuse.H0_H0 ;  /* 0x20000000ff517230 */ /* 0x100fe20000004100 */
[----:B-1----:R-:W-:Y:S01]  /*68e0*/  F2FP.F16.E4M3.UNPACK_B R126, R151.H1 ;  /* 0x00000097ff7e723e */ /* 0x002fe200030006ff */
[----:B------:R-:W-:Y:S01]  /*68f0*/  HADD2.F32 R82, -RZ, R0.H1_H1 ;  /* 0x30000000ff527230 */ /* 0x000fe20000004100 */
[-C--:B------:R-:W-:Y:S01]  /*6900*/  F2FP.F16.E4M3.UNPACK_B R0, R142.reuse ;  /* 0x0000008eff00723e */ /* 0x080fe200020006ff */
[--C-:B------:R-:W-:Y:S01]  /*6910*/  HADD2.F32 R78, -RZ, R3.reuse.H0_H0 ;  /* 0x20000003ff4e7230 */ /* 0x100fe20000004100 */
[----:B------:R-:W-:Y:S01]  /*6920*/  F2FP.F16.E4M3.UNPACK_B R134, R153.H1 ;  /* 0x00000099ff86723e */ /* 0x000fe200030006ff */
[----:B------:R-:W-:Y:S01]  /*6930*/  HADD2.F32 R80, -RZ, R3.H1_H1 ;  /* 0x30000003ff507230 */ /* 0x000fe20000004100 */
[----:B------:R-:W-:Y:S01]  /*6940*/  F2FP.F16.E4M3.UNPACK_B R3, R141 ;  /* 0x0000008dff03723e */ /* 0x000fe200020006ff */
[--C-:B------:R-:W-:Y:S01]  /*6950*/  HADD2.F32 R87, -RZ, R0.reuse.H0_H0 ;  /* 0x20000000ff577230 */ /* 0x100fe20000004100 */
[----:B------:R-:W-:Y:S01]  /*6960*/  ISETP.NE.AND P0, PT, R190, RZ, PT ;  /* 0x000000ffbe00720c */ /* 0x000fe20003f05270 */
[----:B------:R-:W-:Y:S01]  /*6970*/  HADD2.F32 R88, -RZ, R0.H1_H1 ;  /* 0x30000000ff587230 */ /* 0x000fe20000004100 */
[----:B------:R-:W-:Y:S01]  /*6980*/  F2FP.F16.E4M3.UNPACK_B R0, R143 ;  /* 0x0000008fff00723e */ /* 0x000fe200020006ff */
[--C-:B------:R-:W-:Y:S01]  /*6990*/  HADD2.F32 R84, -RZ, R3.reuse.H1_H1 ;  /* 0x30000003ff547230 */ /* 0x100fe20000004100 */
[----:B------:R-:W-:Y:S01]  /*69a0*/  ISETP.NE.AND P6, PT, R198, RZ, PT ;  /* 0x000000ffc600720c */ /* 0x000fe20003fc5270 */
[----:B------:R-:W-:Y:S01]  /*69b0*/  HADD2.F32 R83, -RZ, R3.H0_H0 ;  /* 0x20000003ff537230 */ /* 0x000fe20000004100 */
[----:B------:R-:W-:Y:S01]  /*69c0*/  F2FP.F16.E4M3.UNPACK_B R3, R142.H1 ;  /* 0x0000008eff03723e */ /* 0x000fe200030006ff */
[--C-:B------:R-:W-:Y:S02]  /*69d0*/  HADD2.F32 R91, -RZ, R0.reuse.H0_H0 ;  /* 0x20000000ff5b7230 */ /* 0x100fe40000004100 */
[----:B------:R-:W-:Y:S01]  /*69e0*/  HADD2.F32 R92, -RZ, R0.H1_H1 ;  /* 0x30000000ff5c7230 */ /* 0x000fe20000004100 */
[-C--:B------:R-:W-:Y:S01]  /*69f0*/  F2FP.F16.E4M3.UNPACK_B R0, R144.reuse.H1 ;  /* 0x00000090ff00723e */ /* 0x080fe200030006ff */
[--C-:B------:R-:W-:Y:S02]  /*6a00*/  HADD2.F32 R89, -RZ, R3.reuse.H0_H0 ;  /* 0x20000003ff597230 */ /* 0x100fe40000004100 */
[----:B------:R-:W-:Y:S01]  /*6a10*/  HADD2.F32 R90, -RZ, R3.H1_H1 ;  /* 0x30000003ff5a7230 */ /* 0x000fe20000004100 */
[----:B------:R-:W-:Y:S01]  /*6a20*/  F2FP.F16.E4M3.UNPACK_B R3, R144 ;  /* 0x00000090ff03723e */ /* 0x000fe200020006ff */
[--C-:B------:R-:W-:Y:S02]  /*6a30*/  HADD2.F32 R97, -RZ, R0.reuse.H0_H0 ;  /* 0x20000000ff617230 */ /* 0x100fe40000004100 */
[----:B------:R-:W-:Y:S01]  /*6a40*/  HADD2.F32 R98, -RZ, R0.H1_H1 ;  /* 0x30000000ff627230 */ /* 0x000fe20000004100 */
[----:B------:R-:W-:Y:S01]  /*6a50*/  F2FP.F16.E4M3.UNPACK_B R0, R146 ;  /* 0x00000092ff00723e */ /* 0x000fe200020006ff */
[--C-:B------:R-:W-:Y:S02]  /*6a60*/  HADD2.F32 R93, -RZ, R4.reuse.H0_H0 ;  /* 0x20000004ff5d7230 */ /* 0x100fe40000004100 */
[----:B------:R-:W-:Y:S01]  /*6a70*/  HADD2.F32 R94, -RZ, R4.H1_H1 ;  /* 0x30000004ff5e7230 */ /* 0x000fe20000004100 */
[----:B------:R-:W-:Y:S01]  /*6a80*/  F2FP.F16.E4M3.UNPACK_B R4, R145.H1 ;  /* 0x00000091ff04723e */ /* 0x000fe200030006ff */
        /* <DEDUP_REMOVED lines=25> */
[----:B------:R-:W-:Y:S02]  /*6c20*/  HADD2.F32 R118, -RZ, R4.H1_H1 ;  /* 0x30000004ff767230 */ /* 0x000fe40000004100 */
[--C-:B------:R-:W-:Y:S01]  /*6c30*/  HADD2.F32 R115, -RZ, R0.reuse.H0_H0 ;  /* 0x20000000ff737230 */ /* 0x100fe20000004100 */
[----:B------:R-:W3:Y:S01]  /*6c40*/  LDTM.x64 R4, tmem[UR4] ;  /* 0x00000004000479ee */ /* 0x000ee20008340000 */
[----:B------:R-:W-:Y:S01]  /*6c50*/  HADD2.F32 R116, -RZ, R0.H1_H1 ;  /* 0x30000000ff747230 */ /* 0x000fe20000004100 */
[-C--:B------:R-:W-:Y:S01]  /*6c60*/  F2FP.F16.E4M3.UNPACK_B R0, R150.reuse.H1 ;  /* 0x00000096ff00723e */ /* 0x080fe200030006ff */
[--C-:B------:R-:W-:Y:S02]  /*6c70*/  HADD2.F32 R111, -RZ, R3.reuse.H0_H0 ;  /* 0x20000003ff6f7230 */ /* 0x100fe40000004100 */
[----:B------:R-:W-:Y:S01]  /*6c80*/  HADD2.F32 R112, -RZ, R3.H1_H1 ;  /* 0x30000003ff707230 */ /* 0x000fe20000004100 */
[----:B------:R-:W-:Y:S01]  /*6c90*/  F2FP.F16.E4M3.UNPACK_B R3, R150 ;  /* 0x00000096ff03723e */ /* 0x000fe200020006ff */
[--C-:B------:R-:W-:Y:S02]  /*6ca0*/  HADD2.F32 R121, -RZ, R0.reuse.H0_H0 ;  /* 0x20000000ff797230 */ /* 0x100fe40000004100 */
[----:B------:R-:W-:Y:S01]  /*6cb0*/  HADD2.F32 R122, -RZ, R0.H1_H1 ;  /* 0x30000000ff7a7230 */ /* 0x000fe20000004100 */
[-C--:B------:R-:W-:Y:S01]  /*6cc0*/  F2FP.F16.E4M3.UNPACK_B R0, R152.reuse ;  /* 0x00000098ff00723e */ /* 0x080fe200020006ff */
        /* <DEDUP_REMOVED lines=15> */
[--C-:B------:R-:W-:Y:S02]  /*6dc0*/  HADD2.F32 R138, -RZ, R0.reuse.H1_H1 ;  /* 0x30000000ff8a7230 */ /* 0x100fe40000004100 */
[----:B------:R-:W-:Y:S02]  /*6dd0*/  HADD2.F32 R137, -RZ, R0.H0_H0 ;  /* 0x20000000ff897230 */ /* 0x000fe40000004100 */
[C-C-:B---3--:R-:W-:Y:S01]  /*6de0*/  FFMA R0, R77.reuse, R4, R2.reuse ;  /* 0x000000044d007223 */ /* 0x148fe20000000002 */
[--C-:B------:R-:W-:Y:S02]  /*6df0*/  HADD2.F32 R135, -RZ, R3.reuse.H0_H0 ;  /* 0x20000003ff877230 */ /* 0x100fe40000004100 */
[----:B------:R-:W-:Y:S02]  /*6e00*/  HADD2.F32 R136, -RZ, R3.H1_H1 ;  /* 0x30000003ff887230 */ /* 0x000fe40000004100 */
[C-C-:B------:R-:W-:Y:S01]  /*6e10*/  FFMA R3, R77.reuse, R5, R2.reuse ;  /* 0x000000054d037223 */ /* 0x140fe20000000002 */
        /* <DEDUP_REMOVED lines=60> */
[----:B------:R-:W-:Y:S01]  /*71e0*/  F2FP.F16.E4M3.UNPACK_B R65, R155 ;  /* 0x0000009bff41723e */ /* 0x000fe200020006ff */
[C-C-:B------:R-:W-:Y:S01]  /*71f0*/  FFMA R66, R77.reuse, R66, R2.reuse ;  /* 0x000000424d427223 */ /* 0x140fe20000000002 */
[----:B------:R-:W-:Y:S01]  /*7200*/  FFMA R67, R77, R67, R2 ;  /* 0x000000434d437223 */ /* 0x000fe20000000002 */
[C---:B------:R-:W-:Y:S01]  /*7210*/  FFMA R0, R79.reuse, R78, R0 ;  /* 0x0000004e4f007223 */ /* 0x040fe20000000000 */
[C---:B------:R-:W-:Y:S01]  /*7220*/  FFMA R3, R79.reuse, R80, R3 ;  /* 0x000000504f037223 */ /* 0x040fe20000000003 */
[----:B------:R-:W-:Y:S01]  /*7230*/  F2FP.F16.E4M3.UNPACK_B R80, R155.H1 ;  /* 0x0000009bff50723e */ /* 0x000fe200030006ff */
[C---:B------:R-:W-:Y:S01]  /*7240*/  FFMA R6, R79.reuse, R81, R6 ;  /* 0x000000514f067223 */ /* 0x040fe20000000006 */
[C---:B------:R-:W-:Y:S01]  /*7250*/  FFMA R7, R79.reuse, R82, R7 ;  /* 0x000000524f077223 */ /* 0x040fe20000000007 */
[C---:B------:R-:W-:Y:S01]  /*7260*/  FFMA R4, R79.reuse, R83, R4 ;  /* 0x000000534f047223 */ /* 0x040fe20000000004 */
[C---:B------:R-:W-:Y:S01]  /*7270*/  FFMA R5, R79.reuse, R84, R5 ;  /* 0x000000544f057223 */ /* 0x040fe20000000005 */
[C---:B------:R-:W-:Y:S01]  /*7280*/  FFMA R10, R79.reuse, R85, R10 ;  /* 0x000000554f0a7223 */ /* 0x040fe2000000000a */
[----:B------:R-:W-:Y:S01]  /*7290*/  FFMA R11, R79, R86, R11 ;  /* 0x000000564f0b7223 */ /* 0x000fe2000000000b */
[----:B------:R-:W-:Y:S01]  /*72a0*/  F2FP.SATFINITE.E4M3.F32.PACK_AB_MERGE_C R6, R7, R6, RZ ;  /* 0x000000060706723e */ /* 0x000fe200048070ff */
[C---:B------:R-:W-:Y:S01]  /*72b0*/  FFMA R8, R79.reuse, R87, R8 ;  /* 0x000000574f087223 */ /* 0x040fe20000000008 */
[C---:B------:R-:W-:Y:S01]  /*72c0*/  FFMA R9, R79.reuse, R88, R9 ;  /* 0x000000584f097223 */ /* 0x040fe20000000009 */
[----:B------:R-:W-:Y:S01]  /*72d0*/  FFMA R14, R79, R89, R14 ;  /* 0x000000594f0e7223 */ /* 0x000fe2000000000e */
[----:B------:R-:W-:Y:S01]  /*72e0*/  F2FP.SATFINITE.E4M3.F32.PACK_AB_MERGE_C R10, R11, R10, RZ ;  /* 0x0000000a0b0a723e */ /* 0x000fe200048070ff */
[----:B------:R-:W-:Y:S01]  /*72f0*/  FFMA R15, R79, R90, R15 ;  /* 0x0000005a4f0f7223 */ /* 0x000fe2000000000f */
[----:B------:R-:W-:Y:S01]  /*7300*/  F2FP.SATFINITE.E4M3.F32.PACK_AB_MERGE_C R84, R3, R0, R6 ;  /* 0x000000000354723e */ /* 0x000fe20004807006 */
[----:B------:R-:W-:Y:S01]  /*7310*/  FFMA R12, R79, R91, R12 ;  /* 0x0000005b4f0c7223 */ /* 0x000fe2000000000c */
[----:B------:R-:W-:Y:S01]  /*7320*/  F2FP.SATFINITE.E4M3.F32.PACK_AB_MERGE_C R85, R5, R4, R10 ;  /* 0x000000040555723e */ /* 0x000fe2000480700a */
[----:B------:R-:W-:Y:S01]  /*7330*/  FFMA R13, R79, R92, R13 ;  /* 0x0000005c4f0d7223 */ /* 0x000fe2000000000d */
[----:B------:R-:W-:Y:S01]  /*7340*/  F2FP.SATFINITE.E4M3.F32.PACK_AB_MERGE_C R14, R15, R14, RZ ;  /* 0x0000000e0f0e723e */ /* 0x000fe200048070ff */
[----:B------:R-:W-:Y:S01]  /*7350*/  FFMA R18, R79, R93, R18 ;  /* 0x0000005d4f127223 */ /* 0x000fe20000000012 */
[----:B------:R-:W-:Y:S01]  /*7360*/  LEA R0, R181, UR49, 0x3 ;  /* 0x00000031b5007c11 */ /* 0x000fe2000f8e18ff */
[----:B------:R-:W-:Y:S01]  /*7370*/  FFMA R19, R79, R94, R19 ;  /* 0x0000005e4f137223 */ /* 0x000fe20000000013 */
[----:B------:R-:W-:Y:S01]  /*7380*/  F2FP.SATFINITE.E4M3.F32.PACK_AB_MERGE_C R86, R9, R8, R14 ;  /* 0x000000080956723e */ /* 0x000fe2000480700e */
[C---:B------:R-:W-:Y:S01]  /*7390*/  FFMA R16, R79.reuse, R95, R16 ;  /* 0x0000005f4f107223 */ /* 0x040fe20000000010 */
[----:B------:R-:W-:Y:S01]  /*73a0*/  @P6 SHF.L.U32 R3, R180, 0x1f, RZ ;  /* 0x0000001fb4036819 */ /* 0x000fe200000006ff */
[----:B------:R-:W-:Y:S01]  /*73b0*/  FFMA R17, R79, R96, R17 ;  /* 0x000000604f117223 */ /* 0x000fe20000000011 */
[----:B------:R-:W-:Y:S01]  /*73c0*/  F2FP.SATFINITE.E4M3.F32.PACK_AB_MERGE_C R18, R19, R18, RZ ;  /* 0x000000121312723e */ /* 0x000fe200048070ff */
[C---:B------:R-:W-:Y:S01]  /*73d0*/  FFMA R22, R79.reuse, R97, R22 ;  /* 0x000000614f167223 */ /* 0x040fe20000000016 */
[C---:B------:R-:W-:Y:S01]  /*73e0*/  FFMA R23, R79.reuse, R98, R23 ;  /* 0x000000624f177223 */ /* 0x040fe20000000017 */
[----:B------:R-:W-:Y:S01]  /*73f0*/  FFMA R20, R79, R99, R20 ;  /* 0x000000634f147223 */ /* 0x000fe20000000014 */
[----:B------:R-:W-:Y:S01]  /*7400*/  F2FP.SATFINITE.E4M3.F32.PACK_AB_MERGE_C R87, R13, R12, R18 ;  /* 0x0000000c0d57723e */ /* 0x000fe20004807012 */
[C---:B------:R-:W-:Y:S01]  /*7410*/  FFMA R21, R79.reuse, R100, R21 ;  /* 0x000000644f157223 */ /* 0x040fe20000000015 */
[----:B------:R-:W-:Y:S01]  /*7420*/  FFMA R26, R79, R101, R26 ;  /* 0x000000654f1a7223 */ /* 0x000fe2000000001a */
[----:B------:R-:W-:Y:S01]  /*7430*/  F2FP.SATFINITE.E4M3.F32.PACK_AB_MERGE_C R22, R23, R22, RZ ;  /* 0x000000161716723e */ /* 0x000fe200048070ff */
[C---:B------:R-:W-:Y:S01]  /*7440*/  FFMA R27, R79.reuse, R102, R27 ;  /* 0x000000664f1b7223 */ /* 0x040fe2000000001b */
[C---:B------:R-:W-:Y:S01]  /*7450*/  FFMA R24, R79.reuse, R103, R24 ;  /* 0x000000674f187223 */ /* 0x040fe20000000018 */
[----:B------:R-:W-:Y:S01]  /*7460*/  FFMA R25, R79, R104, R25 ;  /* 0x000000684f197223 */ /* 0x000fe20000000019 */
[----:B------:R-:W-:Y:S01]  /*7470*/  F2FP.SATFINITE.E4M3.F32.PACK_AB_MERGE_C R16, R17, R16, R22 ;  /* 0x000000101110723e */ /* 0x000fe20004807016 */
        /* <DEDUP_REMOVED lines=18> */
[----:B------:R1:W-:Y:S01]  /*75a0*/  STS.128 [R171+UR49+0x8200], R84 ;  /* 0x00820054ab007988 */ /* 0x0003e20008000c31 */
[----:B------:R-:W-:Y:S01]  /*75b0*/  F2FP.SATFINITE.E4M3.F32.PACK_AB_MERGE_C R38, R39, R38, RZ ;  /* 0x000000262726723e */ /* 0x000fe200048070ff */
[C---:B------:R-:W-:Y:S01]  /*75c0*/  FFMA R42, R79.reuse, R117, R42 ;  /* 0x000000754f2a7223 */ /* 0x040fe2000000002a */
[C---:B------:R-:W-:Y:S01]  /*75d0*/  FFMA R43, R79.reuse, R118, R43 ;  /* 0x000000764f2b7223 */ /* 0x040fe2000000002b */
[----:B------:R-:W-:Y:S01]  /*75e0*/  FFMA R40, R79, R119, R40 ;  /* 0x000000774f287223 */ /* 0x000fe20000000028 */
[----:B------:R-:W-:Y:S01]  /*75f0*/  F2FP.SATFINITE.E4M3.F32.PACK_AB_MERGE_C R32, R33, R32, R38 ;  /* 0x000000202120723e */ /* 0x000fe20004807026 */
[----:B------:R-:W-:Y:S01]  /*7600*/  FFMA R41, R79, R120, R41 ;  /* 0x000000784f297223 */ /* 0x000fe20000000029 */
[--C-:B------:R-:W-:Y:S01]  /*7610*/  HADD2.F32 R125, -RZ, R126.reuse.H0_H0 ;  /* 0x2000007eff7d7230 */ /* 0x100fe20000004100 */
[----:B------:R-:W-:Y:S01]  /*7620*/  F2FP.SATFINITE.E4M3.F32.PACK_AB_MERGE_C R42, R43, R42, RZ ;  /* 0x0000002a2b2a723e */ /* 0x000fe200048070ff */
[C---:B------:R-:W-:Y:S01]  /*7630*/  FFMA R46, R79.reuse, R121, R46 ;  /* 0x000000794f2e7223 */ /* 0x040fe2000000002e */
[----:B------:R-:W-:Y:S02]  /*7640*/  HADD2.F32 R126, -RZ, R126.H1_H1 ;  /* 0x3000007eff7e7230 */ /* 0x000fe40000004100 */
[----:B------:R-:W-:Y:S01]  /*7650*/  FFMA R47, R79, R122, R47 ;  /* 0x0000007a4f2f7223 */ /* 0x000fe2000000002f */
[----:B------:R-:W-:Y:S01]  /*7660*/  F2FP.SATFINITE.E4M3.F32.PACK_AB_MERGE_C R33, R37, R36, R42 ;  /* 0x000000242521723e */ /* 0x000fe2000480702a */
[C---:B------:R-:W-:Y:S01]  /*7670*/  FFMA R44, R79.reuse, R123, R44 ;  /* 0x0000007b4f2c7223 */ /* 0x040fe2000000002c */
[C---:B------:R-:W-:Y:S01]  /*7680*/  FFMA R45, R79.reuse, R124, R45 ;  /* 0x0000007c4f2d7223 */ /* 0x040fe2000000002d */
[C---:B------:R-:W-:Y:S01]  /*7690*/  FFMA R50, R79.reuse, R125, R50 ;  /* 0x0000007d4f327223 */ /* 0x040fe20000000032 */
[C---:B------:R-:W-:Y:S01]  /*76a0*/  FFMA R51, R79.reuse, R126, R51 ;  /* 0x0000007e4f337223 */ /* 0x040fe20000000033 */
[C---:B------:R-:W-:Y:S01]  /*76b0*/  FFMA R48, R79.reuse, R127, R48 ;  /* 0x0000007f4f307223 */ /* 0x040fe20000000030 */
[C---:B------:R-:W-:Y:S01]  /*76c0*/  FFMA R49, R79.reuse, R128, R49 ;  /* 0x000000804f317223 */ /* 0x040fe20000000031 */
[--C-:B------:R-:W-:Y:S02]  /*76d0*/  HADD2.F32 R133, -RZ, R134.reuse.H0_H0 ;  /* 0x20000086ff857230 */ /* 0x100fe40000004100 */
[C---:B------:R-:W-:Y:S01]  /*76e0*/  FFMA R54, R79.reuse, R129, R54 ;  /* 0x000000814f367223 */ /* 0x040fe20000000036 */
[----:B------:R-:W-:Y:S02]  /*76f0*/  HADD2.F32 R134, -RZ, R134.H1_H1 ;  /* 0x30000086ff867230 */ /* 0x000fe40000004100 */
[C---:B------:R-:W-:Y:S01]  /*7700*/  FFMA R55, R79.reuse, R130, R55 ;  /* 0x000000824f377223 */ /* 0x040fe20000000037 */
[C---:B------:R-:W-:Y:S01]  /*7710*/  FFMA R52, R79.reuse, R131, R52 ;  /* 0x000000834f347223 */ /* 0x040fe20000000034 */
[C---:B------:R-:W-:Y:S01]  /*7720*/  FFMA R53, R79.reuse, R132, R53 ;  /* 0x000000844f357223 */ /* 0x040fe20000000035 */
[C---:B------:R-:W-:Y:S01]  /*7730*/  FFMA R58, R79.reuse, R133, R58 ;  /* 0x000000854f3a7223 */ /* 0x040fe2000000003a */
[C---:B------:R-:W-:Y:S01]  /*7740*/  FFMA R59, R79.reuse, R134, R59 ;  /* 0x000000864f3b7223 */ /* 0x040fe2000000003b */
[C---:B------:R-:W-:Y:S01]  /*7750*/  FFMA R56, R79.reuse, R135, R56 ;  /* 0x000000874f387223 */ /* 0x040fe20000000038 */
[----:B------:R-:W-:Y:S01]  /*7760*/  SHF.L.U32 R135, R176, 0x4, RZ ;  /* 0x00000004b0877819 */ /* 0x000fe200000006ff */
[C---:B------:R-:W-:Y:S01]  /*7770*/  FFMA R57, R79.reuse, R136, R57 ;  /* 0x000000884f397223 */ /* 0x040fe20000000039 */
[C---:B------:R-:W-:Y:S01]  /*7780*/  FFMA R62, R79.reuse, R137, R62 ;  /* 0x000000894f3e7223 */ /* 0x040fe2000000003e */
[----:B------:R-:W-:Y:S01]  /*7790*/  FFMA R63, R79, R138, R63 ;  /* 0x0000008a4f3f7223 */ /* 0x000fe2000000003f */
[--C-:B------:R-:W-:Y:S01]  /*77a0*/  HADD2.F32 R64, -RZ, R65.reuse.H0_H0 ;  /* 0x20000041ff407230 */ /* 0x100fe20000004100 */
[C---:B------:R-:W-:Y:S01]  /*77b0*/  IADD3 R138, PT, PT, R186.reuse, R135, RZ ;  /* 0x00000087ba8a7210 */ /* 0x040fe20007ffe0ff */
[----:B------:R-:W-:Y:S01]  /*77c0*/  HADD2.F32 R65, -RZ, R65.H1_H1 ;  /* 0x30000041ff417230 */ /* 0x000fe20000004100 */
[----:B------:R-:W-:Y:S01]  /*77d0*/  F2FP.SATFINITE.E4M3.F32.PACK_AB_MERGE_C R34, R47, R46, RZ ;  /* 0x0000002e2f22723e */ /* 0x000fe200048070ff */
[--C-:B------:R-:W-:Y:S01]  /*77e0*/  HADD2.F32 R78, -RZ, R80.reuse.H0_H0 ;  /* 0x20000050ff4e7230 */ /* 0x100fe20000004100 */
[----:B------:R-:W-:Y:S01]  /*77f0*/  F2FP.SATFINITE.E4M3.F32.PACK_AB_MERGE_C R35, R51, R50, RZ ;  /* 0x000000323323723e */ /* 0x000fe200048070ff */
[----:B------:R1:W-:Y:S01]  /*7800*/  STS.128 [R138+0x8010], R16 ;  /* 0x008010108a007388 */ /* 0x0003e20000000c00 */
[----:B------:R-:W-:Y:S02]  /*7810*/  HADD2.F32 R80, -RZ, R80.H1_H1 ;  /* 0x30000050ff507230 */ /* 0x000fe40000004100 */
[----:B------:R-:W-:Y:S01]  /*7820*/  FFMA R60, R79, R64, R60 ;  /* 0x000000404f3c7223 */ /* 0x000fe2000000003c */
[----:B------:R-:W-:Y:S01]  /*7830*/  SHF.L.U32 R137, R175, 0x4, RZ ;  /* 0x00000004af897819 */ /* 0x000fe200000006ff */
[C---:B------:R-:W-:Y:S01]  /*7840*/  FFMA R61, R79.reuse, R65, R61 ;  /* 0x000000414f3d7223 */ /* 0x040fe2000000003d */
[C---:B------:R-:W-:Y:S01]  /*7850*/  FFMA R66, R79.reuse, R78, R66 ;  /* 0x0000004e4f427223 */ /* 0x040fe20000000042 */
[----:B------:R-:W-:Y:S01]  /*7860*/  FFMA R67, R79, R80, R67 ;  /* 0x000000504f437223 */ /* 0x000fe20000000043 */
[----:B------:R-:W-:Y:S02]  /*7870*/  F2FP.SATFINITE.E4M3.F32.PACK_AB_MERGE_C R34, R41, R40, R34 ;  /* 0x000000282922723e */ /* 0x000fe40004807022 */
[----:B------:R-:W-:Y:S02]  /*7880*/  F2FP.SATFINITE.E4M3.F32.PACK_AB_MERGE_C R35, R45, R44, R35 ;  /* 0x0000002c2d23723e */ /* 0x000fe40004807023 */
[----:B------:R-:W-:Y:S02]  /*7890*/  IADD3 R195, PT, PT, R186, R137, RZ ;  /* 0x00000089bac37210 */ /* 0x000fe40007ffe0ff */
[----:B------:R-:W-:Y:S02]  /*78a0*/  F2FP.SATFINITE.E4M3.F32.PACK_AB_MERGE_C R54, R55, R54, RZ ;  /* 0x000000363736723e */ /* 0x000fe400048070ff */
[----:B------:R-:W-:Y:S01]  /*78b0*/  F2FP.SATFINITE.E4M3.F32.PACK_AB_MERGE_C R58, R59, R58, RZ ;  /* 0x0000003a3b3a723e */ /* 0x000fe200048070ff */
[----:B------:R1:W-:Y:S01]  /*78c0*/  STS.128 [R195+0x8020], R32 ;  /* 0x00802020c3007388 */ /* 0x0003e20000000c00 */
[----:B------:R-:W-:Y:S02]  /*78d0*/  F2FP.SATFINITE.E4M3.F32.PACK_AB_MERGE_C R50, R63, R62, RZ ;  /* 0x0000003e3f32723e */ /* 0x000fe400048070ff */
[----:B------:R-:W-:Y:S02]  /*78e0*/  F2FP.SATFINITE.E4M3.F32.PACK_AB_MERGE_C R51, R67, R66, RZ ;  /* 0x000000424333723e */ /* 0x000fe400048070ff */
[----:B------:R-:W-:Y:S02]  /*78f0*/  SHF.L.U32 R136, R184, 0x4, RZ ;  /* 0x00000004b8887819 */ /* 0x000fe400000006ff */
[----:B------:R-:W-:Y:S02]  /*7900*/  F2FP.SATFINITE.E4M3.F32.PACK_AB_MERGE_C R48, R49, R48, R54 ;  /* 0x000000303130723e */ /* 0x000fe40004807036 */
[----:B------:R-:W-:Y:S02]  /*7910*/  F2FP.SATFINITE.E4M3.F32.PACK_AB_MERGE_C R49, R53, R52, R58 ;  /* 0x000000343531723e */ /* 0x000fe4000480703a */
[----:B------:R-:W-:Y:S02]  /*7920*/  F2FP.SATFINITE.E4M3.F32.PACK_AB_MERGE_C R50, R57, R56, R50 ;  /* 0x000000383932723e */ /* 0x000fe40004807032 */
[----:B------:R-:W-:Y:S02]  /*7930*/  F2FP.SATFINITE.E4M3.F32.PACK_AB_MERGE_C R51, R61, R60, R51 ;  /* 0x0000003c3d33723e */ /* 0x000fe40004807033 */
[----:B------:R-:W-:Y:S05]  /*7940*/  IADD3 R194, PT, PT, R136, R138, RZ ;  /* 0x0000008a88c27210 */ /* 0x000fea0007ffe0ff */
[----:B------:R1:W-:Y:S01]  /*7950*/  STS.128 [R194+0x8010], R48 ;  /* 0x00801030c2007388 */ /* 0x0003e20000000c00 */
[----:B------:R-:W-:Y:S01]  /*7960*/  @!PT LDS RZ, [RZ] ;  /* 0x00000000fffff984 */ /* 0x000fe20000000800 */
[----:B------:R-:W-:Y:S01]  /*7970*/  @!PT LDS RZ, [RZ] ;  /* 0x00000000fffff984 */ /* 0x000fe20000000800 */
[----:B------:R-:W-:Y:S01]  /*7980*/  @!PT LDS RZ, [RZ] ;  /* 0x00000000fffff984 */ /* 0x000fe20000000800 */
[----:B------:R-:W-:Y:S01]  /*7990*/  @!PT LDS RZ, [RZ] ;  /* 0x00000000fffff984 */ /* 0x000fe20000000800 */
[----:B------:R2:W-:Y:S07]  /*79a0*/  MEMBAR.ALL.CTA ;  /* 0x0000000000007992 */ /* 0x0005ee0000008000 */
[----:B--2---:R-:W2:Y:S02]  /*79b0*/  FENCE.VIEW.ASYNC.S ;  /* 0x00000000000073c6 */ /* 0x004ea40000000000 */
[----:B--2---:R-:W-:Y:S06]  /*79c0*/  BAR.SYNC.DEFER_BLOCKING 0x1, 0x80 ;  /* 0x0042000000007b1d */ /* 0x004fec0000010000 */
[----:B------:R-:W-:Y:S05]  /*79d0*/  @P0 BRA `(.L_x_125) ;  /* 0x0000000000280947 */ /* 0x000fea0003800000 */
[----:B------:R-:W-:Y:S02]  /*79e0*/  UIADD3 UR4, UPT, UPT, UR49, 0x8200, URZ ;  /* 0x0000820031047890 */ /* 0x000fe4000fffe0ff */
[----:B------:R-:W-:Y:S01]  /*79f0*/  UIADD3 UR6, UP0, UPT, UR52, 0x680, URZ ;  /* 0x0000068034067890 */ /* 0x000fe2000ff1e0ff */
[----:B------:R-:W-:Y:S03]  /*7a00*/  UMOV UR43, UR36 ;  /* 0x00000024002b7c82 */ /* 0x000fe60008000000 */
[----:B------:R-:W-:Y:S01]  /*7a10*/  MOV R189, UR4 ;  /* 0x0000000400bd7c02 */ /* 0x000fe20008000f00 */
[----:B------:R-:W-:Y:S03]  /*7a20*/  UIADD3.X UR7, UPT, UPT, URZ, UR53, URZ, UP0, !UPT ;  /* 0x00000035ff077290 */ /* 0x000fe600087fe4ff */
[----:B------:R-:W-:Y:S11]  /*7a30*/  R2UR UR40, R189 ;  /* 0x00000000bd2872ca */ /* 0x000ff600000e0000 */
[----:B------:R-:W-:Y:S02]  /*7a40*/  @!UPT UIADD3 URZ, UPT, UPT, URZ, URZ, URZ ;  /* 0x000000fffffff290 */ /* 0x000fe4000fffe0ff */
[----:B------:R2:W-:Y:S01]  /*7a50*/  UTMASTG.3D [UR40], [UR6] ;  /* 0x00000028060073b5 */ /* 0x0005e20008010000 */
[----:B------:R0:W-:Y:S01]  /*7a60*/  UTMACMDFLUSH ;  /* 0x00000000000079b7 */ /* 0x0001e20000000000 */
[----:B--2---:R-:W-:Y:S04]  /*7a70*/  DEPBAR.LE SB0, 0x1 ;  /* 0x000080400000791a */ /* 0x004fe80000000000 */
.L_x_125:
[----:B------:R-:W-:Y:S05]  /*7a80*/  BSYNC.RECONVERGENT B0 ;  /* 0x0000000000007941 */ /* 0x000fea0003800200 */
.L_x_124:
[----:B------:R-:W-:Y:S06]  /*7a90*/  BAR.SYNC.DEFER_BLOCKING 0x1, 0x80 ;  /* 0x0042000000007b1d */ /* 0x000fec0000010000 */
[----:B------:R-:W2:Y:S01]  /*7aa0*/  @P6 SYNCS.PHASECHK.TRANS64.TRYWAIT P0, [R0+URZ+0xb0], R3 ;  /* 0x0000b003000065a7 */ /* 0x000ea200080011ff */
[----:B------:R-:W-:Y:S01]  /*7ab0*/  BSSY B1, `(.L_x_126) ;  /* 0x0000024000017945 */ /* 0x000fe20003800000 */
[----:B--2---:R-:W-:Y:S03]  /*7ac0*/  @P6 SEL R196, RZ, 0x1, !P0 ;  /* 0x00000001ffc46807 */ /* 0x004fe60004000000 */
[----:B------:R-:W-:Y:S05]  /*7ad0*/  @!P6 BRA `(.L_x_127) ;  /* 0x000000000084e947 */ /* 0x000fea0003800000 */
[----:B------:R-:W-:Y:S01]  /*7ae0*/  ISETP.NE.AND P1, PT, R197, RZ, PT ;  /* 0x000000ffc500720c */ /* 0x000fe20003f25270 */
[----:B------:R-:W-:Y:S01]  /*7af0*/  BSSY B0, `(.L_x_128) ;  /* 0x000000a000007945 */ /* 0x000fe20003800000 */
[----:B------:R-:W-:Y:S11]  /*7b00*/  ISETP.NE.AND P0, PT, R196, RZ, PT ;  /* 0x000000ffc400720c */ /* 0x000ff60003f05270 */
[----:B------:R-:W-:Y:S04]  /*7b10*/  @P1 IMAD R3, R181, 0x2000, R186 ;  /* 0x00002000b5031824 */ /* 0x000fe800078e02ba */
[C---:B------:R-:W-:Y:S01]  /*7b20*/  @P1 IMAD.IADD R7, R3.reuse, 0x1, R135 ;  /* 0x0000000103071824 */ /* 0x040fe200078e0287 */
[----:B------:R-:W-:Y:S03]  /*7b30*/  @P1 IADD3 R6, PT, PT, R3, R137, RZ ;  /* 0x0000008903061210 */ /* 0x000fe60007ffe0ff */
[----:B------:R-:W-:Y:S01]  /*7b40*/  @P1 IMAD.IADD R5, R136, 0x1, R7 ;  /* 0x0000000188051824 */ /* 0x000fe200078e0207 */
[----:B------:R-:W-:Y:S06]  /*7b50*/  @P0 BRA `(.L_x_129) ;  /* 0x00000000000c0947 */ /* 0x000fec0003800000 */
[----:B------:R-:W-:Y:S04]  /*7b60*/  SHF.L.U32 R4, R180, 0x1f, RZ ;  /* 0x0000001fb4047819 */ /* 0x000fe800000006ff */
[----:B------:R-:W2:Y:S02]  /*7b70*/  SYNCS.PHASECHK.TRANS64.TRYWAIT P0, [R0+URZ+0xb0], R4 ;  /* 0x0000b004000075a7 */ /* 0x000ea400080011ff */
[----:B--2---:R-:W-:Y:S05]  /*7b80*/  @!P0 BRA `(.L_x_130) ;  /* 0x0000004c00cc8947 */ /* 0x004fea0003800000 */
.L_x_129:
[----:B------:R-:W-:Y:S05]  /*7b90*/  BSYNC B0 ;  /* 0x0000000000007941 */ /* 0x000fea0003800000 */
.L_x_128:
[----:B------:R-:W-:Y:S01]  /*7ba0*/  ISETP.NE.AND P0, PT, R197, RZ, PT ;  /* 0x000000ffc500720c */ /* 0x000fe20003f05270 */
[----:B------:R-:W-:Y:S11]  /*7bb0*/  VIADD R181, R181, 0x1 ;  /* 0x00000001b5b57836 */ /* 0x000ff60000000000 */
[----:B------:R-:W-:Y:S01]  /*7bc0*/  @!UPT UIADD3 URZ, UPT, UPT, URZ, URZ, URZ ;  /* 0x000000fffffff290 */ /* 0x000fe2000fffe0ff */
[----:B------:R3:W4:Y:S04]  /*7bd0*/  @P0 LDS.128 R140, [R3] ;  /* 0x00000000038c0984 */ /* 0x0007280000000c00 */
        /* <DEDUP_REMOVED lines=11> */
[----:B---3--:R-:W-:Y:S02]  /*7c90*/  VIADD R3, R0, 0xd0 ;  /* 0x000000d000037836 */ /* 0x008fe40000000000 */
[----:B--2---:R-:W-:Y:S05]  /*7ca0*/  IMAD.U32 R0, RZ, RZ, UR37 ;  /* 0x00000025ff007e24 */ /* 0x004fea000f8e00ff */
[----:B------:R-:W-:Y:S04]  /*7cb0*/  PRMT R0, R0, 0x654, R3 ;  /* 0x0000065400007816 */ /* 0x000fe80000000003 */
[----:B-----5:R2:W-:Y:S02]  /*7cc0*/  SYNCS.ARRIVE.TRANS64.RED.A1T0 RZ, [R0+URZ], RZ ;  /* 0x000000ff00ff79a7 */ /* 0x0205e400081004ff */
[----:B--2---:R-:W-:Y:S04]  /*7cd0*/  SEL R0, RZ, 0x1, P0 ;  /* 0x00000001ff007807 */ /* 0x004fe80000000000 */
[----:B-1--4-:R-:W-:Y:S02]  /*7ce0*/  LOP3.LUT R180, R180, R0, RZ, 0x3c, !PT ;  /* 0x00000000b4b47212 */ /* 0x012fe400078e3cff */
.L_x_127:
[----:B------:R-:W-:Y:S05]  /*7cf0*/  BSYNC B1 ;  /* 0x0000000000017941 */ /* 0x000fea0003800000 */
.L_x_126:
[----:B------:R-:W-:Y:S01]  /*7d00*/  VIADD R0, R157, 0x40 ;  /* 0x000000409d007836 */ /* 0x000fe20000000000 */
[----:B------:R-:W-:Y:S04]  /*7d10*/  BSSY.RECONVERGENT B6, `(.L_x_131) ;  /* 0x0000015000067945 */ /* 0x000fe80003800200 */
[----:B------:R-:W-:Y:S04]  /*7d20*/  SHF.R.U32.HI R0, RZ, 0x15, R0 ;  /* 0x00000015ff007819 */ /* 0x000fe80000011600 */
[----:B------:R-:W-:Y:S11]  /*7d30*/  LOP3.LUT P0, RZ, R0, 0x3, R172, 0x48, !PT ;  /* 0x0000000300ff7812 */ /* 0x000ff600078048ac */
[----:B------:R-:W-:Y:S02]  /*7d40*/  @!UPT UIADD3 URZ, UPT, UPT, URZ, URZ, URZ ;  /* 0x000000fffffff290 */ /* 0x000fe4000fffe0ff */
[----:B------:R-:W-:Y:S05]  /*7d50*/  @!P0 BRA `(.L_x_132) ;  /* 0x0000000000408947 */ /* 0x000fea0003800000 */
[----:B------:R-:W2:Y:S01]  /*7d60*/  LDCU.64 UR8, c[0x4][0x78] ;  /* 0x01000f00ff0877ac */ /* 0x000ea20008000a00 */
[----:B------:R-:W-:Y:S01]  /*7d70*/  MOV R15, 0x0 ;  /* 0x00000000000f7802 */ /* 0x000fe20000000f00 */
[----:B------:R-:W-:Y:S02]  /*7d80*/  HFMA2 R12, -RZ, RZ, 0, 5.9604644775390625e-08 ;  /* 0x00000001ff0c7431 */ /* 0x000fe400000001ff */
[----:B------:R-:W-:Y:S02]  /*7d90*/  IMAD.MOV.U32 R8, RZ, RZ, 0x192 ;  /* 0x00000192ff087424 */ /* 0x000fe400078e00ff */
[----:B------:R-:W-:Y:S01]  /*7da0*/  IMAD.MOV.U32 R13, RZ, RZ, RZ ;  /* 0x000000ffff0d7224 */ /* 0x000fe200078e00ff */
[----:B------:R-:W3:Y:S01]  /*7db0*/  LDCU.64 UR6, c[0x4][0x80] ;  /* 0x01001000ff0677ac */ /* 0x000ee20008000a00 */
[----:B------:R-:W4:Y:S01]  /*7dc0*/  LDC.64 R14, c[0x4][R15] ;  /* 0x010000000f0e7b82 */ /* 0x000f220000000a00 */
[----:B------:R-:W5:Y:S01]  /*7dd0*/  LDCU.64 UR4, c[0x4][0x18] ;  /* 0x01000300ff0477ac */ /* 0x000f620008000a00 */
[----:B--2---:R-:W-:Y:S01]  /*7de0*/  MOV R5, UR9 ;  /* 0x0000000900057c02 */ /* 0x004fe20008000f00 */
[----:B------:R-:W-:Y:S01]  /*7df0*/  IMAD.U32 R4, RZ, RZ, UR8 ;  /* 0x00000008ff047e24 */ /* 0x000fe2000f8e00ff */
[----:B---3--:R-:W-:Y:S01]  /*7e00*/  MOV R7, UR7 ;  /* 0x0000000700077c02 */ /* 0x008fe20008000f00 */
[----:B------:R-:W-:Y:S01]  /*7e10*/  IMAD.U32 R6, RZ, RZ, UR6 ;  /* 0x00000006ff067e24 */ /* 0x000fe2000f8e00ff */
[----:B-----5:R-:W-:Y:S01]  /*7e20*/  MOV R11, UR5 ;  /* 0x00000005000b7c02 */ /* 0x020fe20008000f00 */
[----:B------:R-:W-:Y:S02]  /*7e30*/  IMAD.U32 R10, RZ, RZ, UR4 ;  /* 0x00000004ff0a7e24 */ /* 0x000fe4000f8e00ff */
[----:B------:R-:W-:Y:S07]  /*7e40*/  LEPC R20, `(.L_x_132) ;  /* 0x000000001014794e */ /* 0x000fee0000000000 */
[----:B-1--4-:R-:W-:Y:S05]  /*7e50*/  CALL.ABS.NOINC R14 ;  /* 0x000000000e007343 */ /* 0x012fea0003c00000 */
.L_x_132:
[----:B------:R-:W-:Y:S05]  /*7e60*/  BSYNC.RECONVERGENT B6 ;  /* 0x0000000000067941 */ /* 0x000fea0003800200 */
.L_x_131:
[----:B------:R-:W-:Y:S01]  /*7e70*/  F2FP.F16.E4M3.UNPACK_B R4, R140.H1 ;  /* 0x0000008cff04723e */ /* 0x000fe200030006ff */
[----:B------:R-:W-:Y:S05]  /*7e80*/  WARPSYNC.ALL ;  /* 0x0000000000007948 */ /* 0x000fea0003800000 */
[----:B------:R-:W-:Y:S01]  /*7e90*/  R2UR UR4, R157 ;  /* 0x000000009d0472ca */ /* 0x000fe200000e0000 */
[--C-:B------:R-:W-:Y:S01]  /*7ea0*/  HADD2.F32 R81, -RZ, R4.reuse.H0_H0 ;  /* 0x20000004ff517230 */ /* 0x100fe20000004100 */
[-C--:B------:R-:W-:Y:S01]  /*7eb0*/  F2FP.F16.E4M3.UNPACK_B R0, R141.reuse ;  /* 0x0000008dff00723e */ /* 0x080fe200020006ff */
[----:B------:R-:W-:Y:S01]  /*7ec0*/  HADD2.F32 R82, -RZ, R4.H1_H1 ;  /* 0x30000004ff527230 */ /* 0x000fe20000004100 */
[----:B------:R-:W-:Y:S01]  /*7ed0*/  F2FP.F16.E4M3.UNPACK_B R4, R142.H1 ;  /* 0x0000008eff04723e */ /* 0x000fe200030006ff */
[----:B------:R-:W-:Y:S01]  /*7ee0*/  BSSY.RECONVERGENT B0, `(.L_x_133) ;  /* 0x0000116000007945 */ /* 0x000fe20003800200 */
[----:B------:R-:W-:Y:S01]  /*7ef0*/  F2FP.F16.E4M3.UNPACK_B R3, R140 ;  /* 0x0000008cff03723e */ /* 0x000fe200020006ff */
[--C-:B-1----:R-:W-:Y:S01]  /*7f00*/  HADD2.F32 R84, -RZ, R0.reuse.H1_H1 ;  /* 0x30000000ff547230 */ /* 0x102fe20000004100 */
[----:B------:R-:W-:Y:S01]  /*7f10*/  F2FP.F16.E4M3.UNPACK_B R122, R150.H1 ;  /* 0x00000096ff7a723e */ /* 0x000fe200030006ff */
[----:B------:R-:W-:Y:S01]  /*7f20*/  HADD2.F32 R83, -RZ, R0.H0_H0 ;  /* 0x20000000ff537230 */ /* 0x000fe20000004100 */
[----:B------:R-:W-:Y:S01]  /*7f30*/  F2FP.F16.E4M3.UNPACK_B R0, R142 ;  /* 0x0000008eff00723e */ /* 0x000fe200020006ff */
[--C-:B------:R-:W-:Y:S01]  /*7f40*/  HADD2.F32 R78, -RZ, R3.reuse.H0_H0 ;  /* 0x20000003ff4e7230 */ /* 0x100fe20000004100 */
[----:B------:R-:W-:Y:S01]  /*7f50*/  F2FP.F16.E4M3.UNPACK_B R130, R152.H1 ;  /* 0x00000098ff82723e */ /* 0x000fe200030006ff */
[----:B------:R-:W-:Y:S01]  /*7f60*/  HADD2.F32 R80, -RZ, R3.H1_H1 ;  /* 0x30000003ff507230 */ /* 0x000fe20000004100 */
[----:B------:R-:W-:Y:S01]  /*7f70*/  F2FP.F16.E4M3.UNPACK_B R3, R141.H1 ;  /* 0x0000008dff03723e */ /* 0x000fe200030006ff */
[--C-:B------:R-:W-:Y:S01]  /*7f80*/  HADD2.F32 R87, -RZ, R0.reuse.H0_H0 ;  /* 0x20000000ff577230 */ /* 0x100fe20000004100 */
[----:B------:R-:W-:Y:S01]  /*7f90*/  ISETP.NE.AND P0, PT, R190, RZ, PT ;  /* 0x000000ffbe00720c */ /* 0x000fe20003f05270 */
[----:B------:R-:W-:Y:S01]  /*7fa0*/  HADD2.F32 R88, -RZ, R0.H1_H1 ;  /* 0x30000000ff587230 */ /* 0x000fe20000004100 */
[-C--:B------:R-:W-:Y:S01]  /*7fb0*/  F2FP.F16.E4M3.UNPACK_B R0, R143.reuse.H1 ;  /* 0x0000008fff00723e */ /* 0x080fe200030006ff */
[--C-:B------:R-:W-:Y:S01]  /*7fc0*/  HADD2.F32 R85, -RZ, R3.reuse.H0_H0 ;  /* 0x20000003ff557230 */ /* 0x100fe20000004100 */
[----:B------:R-:W-:Y:S01]  /*7fd0*/  ISETP.NE.AND P6, PT, R198, RZ, PT ;  /* 0x000000ffc600720c */ /* 0x000fe20003fc5270 */
        /* <DEDUP_REMOVED lines=35> */
[----:B------:R-:W1:Y:S01]  /*8210*/  LDTM.x64 R4, tmem[UR4+0x40] ;  /* 0x00004004000479ee */ /* 0x000e620008340000 */
        /* <DEDUP_REMOVED lines=24> */
[----:B------:R-:W-:Y:S02]  /*83a0*/  HADD2.F32 R134, -RZ, R0.H1_H1 ;  /* 0x30000000ff867230 */ /* 0x000fe40000004100 */
[C-C-:B-1----:R-:W-:Y:S01]  /*83b0*/  FFMA R0, R77.reuse, R4, R2.reuse ;  /* 0x000000044d007223 */ /* 0x142fe20000000002 */
        /* <DEDUP_REMOVED lines=71> */
[----:B------:R-:W-:Y:S01]  /*8830*/  F2FP.F16.E4M3.UNPACK_B R82, R155.H1 ;  /* 0x0000009bff52723e */ /* 0x000fe200030006ff */
[C---:B------:R-:W-:Y:S01]  /*8840*/  FFMA R4, R79.reuse, R83, R4 ;  /* 0x000000534f047223 */ /* 0x040fe20000000004 */
[C---:B------:R-:W-:Y:S01]  /*8850*/  FFMA R5, R79.reuse, R84, R5 ;  /* 0x000000544f057223 */ /* 0x040fe20000000005 */
[----:B------:R-:W-:Y:S01]  /*8860*/  FFMA R10, R79, R85, R10 ;  /* 0x000000554f0a7223 */ /* 0x000fe2000000000a */
[----:B------:R-:W-:Y:S01]  /*8870*/  F2FP.SATFINITE.E4M3.F32.PACK_AB_MERGE_C R199, R7, R6, RZ ;  /* 0x0000000607c7723e */ /* 0x000fe200048070ff */
[C---:B------:R-:W-:Y:S01]  /*8880*/  FFMA R11, R79.reuse, R86, R11 ;  /* 0x000000564f0b7223 */ /* 0x040fe2000000000b */
[----:B------:R-:W-:Y:S01]  /*8890*/  F2FP.F16.E4M3.UNPACK_B R7, R155 ;  /* 0x0000009bff07723e */ /* 0x000fe200020006ff */
        /* <DEDUP_REMOVED lines=63> */
[--C-:B------:R-:W-:Y:S02]  /*8c90*/  HADD2.F32 R64, -RZ, R65.reuse.H0_H0 ;  /* 0x20000041ff407230 */ /* 0x100fe40000004100 */
[----:B------:R-:W-:Y:S01]  /*8ca0*/  FFMA R55, R79, R130, R55 ;  /* 0x000000824f377223 */ /* 0x000fe20000000037 */
[----:B------:R-:W-:Y:S01]  /*8cb0*/  F2FP.SATFINITE.E4M3.F32.PACK_AB_MERGE_C R19, R35, R34, RZ ;  /* 0x000000222313723e */ /* 0x000fe200048070ff */
[C---:B------:R-:W-:Y:S01]  /*8cc0*/  FFMA R52, R79.reuse, R131, R52 ;  /* 0x000000834f347223 */ /* 0x040fe20000000034 */
[----:B------:R-:W-:Y:S02]  /*8cd0*/  HADD2.F32 R65, -RZ, R65.H1_H1 ;  /* 0x30000041ff417230 */ /* 0x000fe40000004100 */
[C---:B------:R-:W-:Y:S01]  /*8ce0*/  FFMA R53, R79.reuse, R132, R53 ;  /* 0x000000844f357223 */ /* 0x040fe20000000035 */
[--C-:B------:R-:W-:Y:S02]  /*8cf0*/  HADD2.F32 R78, -RZ, R80.reuse.H0_H0 ;  /* 0x20000050ff4e7230 */ /* 0x100fe40000004100 */
[C---:B------:R-:W-:Y:S01]  /*8d00*/  FFMA R58, R79.reuse, R133, R58 ;  /* 0x000000854f3a7223 */ /* 0x040fe2000000003a */
[----:B------:R-:W-:Y:S02]  /*8d10*/  HADD2.F32 R80, -RZ, R80.H1_H1 ;  /* 0x30000050ff507230 */ /* 0x000fe40000004100 */
[----:B------:R-:W-:Y:S01]  /*8d20*/  FFMA R59, R79, R134, R59 ;  /* 0x000000864f3b7223 */ /* 0x000fe2000000003b */
[--C-:B------:R-:W-:Y:S01]  /*8d30*/  HADD2.F32 R6, -RZ, R7.reuse.H0_H0 ;  /* 0x20000007ff067230 */ /* 0x100fe20000004100 */
[----:B------:R-:W-:Y:S01]  /*8d40*/  F2FP.SATFINITE.E4M3.F32.PACK_AB_MERGE_C R19, R29, R28, R19 ;  /* 0x0000001c1d13723e */ /* 0x000fe20004807013 */
[C---:B------:R-:W-:Y:S01]  /*8d50*/  FFMA R56, R79.reuse, R64, R56 ;  /* 0x000000404f387223 */ /* 0x040fe20000000038 */
[----:B------:R-:W-:Y:S02]  /*8d60*/  HADD2.F32 R7, -RZ, R7.H1_H1 ;  /* 0x30000007ff077230 */ /* 0x000fe40000004100 */
[----:B------:R-:W-:Y:S01]  /*8d70*/  FFMA R57, R79, R65, R57 ;  /* 0x000000414f397223 */ /* 0x000fe20000000039 */
[--C-:B------:R-:W-:Y:S01]  /*8d80*/  HADD2.F32 R81, -RZ, R82.reuse.H0_H0 ;  /* 0x20000052ff517230 */ /* 0x100fe20000004100 */
[----:B------:R1:W-:Y:S01]  /*8d90*/  STS.128 [R138+0xa010], R16 ;  /* 0x00a010108a007388 */ /* 0x0003e20000000c00 */
[----:B------:R-:W-:Y:S01]  /*8da0*/  F2FP.SATFINITE.E4M3.F32.PACK_AB_MERGE_C R38, R39, R38, RZ ;  /* 0x000000262726723e */ /* 0x000fe200048070ff */
[----:B------:R-:W-:Y:S01]  /*8db0*/  FFMA R62, R79, R78, R62 ;  /* 0x0000004e4f3e7223 */ /* 0x000fe2000000003e */
[----:B------:R-:W-:Y:S01]  /*8dc0*/  F2FP.SATFINITE.E4M3.F32.PACK_AB_MERGE_C R42, R43, R42, RZ ;  /* 0x0000002a2b2a723e */ /* 0x000fe200048070ff */
[----:B------:R-:W-:Y:S02]  /*8dd0*/  HADD2.F32 R82, -RZ, R82.H1_H1 ;  /* 0x30000052ff527230 */ /* 0x000fe40000004100 */
[----:B------:R-:W-:Y:S01]  /*8de0*/  FFMA R63, R79, R80, R63 ;  /* 0x000000504f3f7223 */ /* 0x000fe2000000003f */
[----:B------:R-:W-:Y:S01]  /*8df0*/  F2FP.SATFINITE.E4M3.F32.PACK_AB_MERGE_C R34, R47, R46, RZ ;  /* 0x0000002e2f22723e */ /* 0x000fe200048070ff */
[----:B------:R-:W-:Y:S01]  /*8e00*/  FFMA R60, R79, R6, R60 ;  /* 0x000000064f3c7223 */ /* 0x000fe2000000003c */
[----:B------:R-:W-:Y:S01]  /*8e10*/  F2FP.SATFINITE.E4M3.F32.PACK_AB_MERGE_C R35, R51, R50, RZ ;  /* 0x000000323323723e */ /* 0x000fe200048070ff */
[C---:B------:R-:W-:Y:S01]  /*8e20*/  FFMA R61, R79.reuse, R7, R61 ;  /* 0x000000074f3d7223 */ /* 0x040fe2000000003d */
[----:B------:R-:W-:Y:S01]  /*8e30*/  FFMA R66, R79, R81, R66 ;  /* 0x000000514f427223 */ /* 0x000fe20000000042 */
[----:B------:R-:W-:Y:S01]  /*8e40*/  F2FP.SATFINITE.E4M3.F32.PACK_AB_MERGE_C R32, R33, R32, R38 ;  /* 0x000000202120723e */ /* 0x000fe20004807026 */
[----:B------:R-:W-:Y:S01]  /*8e50*/  FFMA R67, R79, R82, R67 ;  /* 0x000000524f437223 */ /* 0x000fe20000000043 */
[----:B------:R-:W-:Y:S02]  /*8e60*/  F2FP.SATFINITE.E4M3.F32.PACK_AB_MERGE_C R33, R37, R36, R42 ;  /* 0x000000242521723e */ /* 0x000fe4000480702a */
[----:B------:R-:W-:Y:S02]  /*8e70*/  F2FP.SATFINITE.E4M3.F32.PACK_AB_MERGE_C R34, R41, R40, R34 ;  /* 0x000000282922723e */ /* 0x000fe40004807022 */
[----:B------:R-:W-:Y:S02]  /*8e80*/  F2FP.SATFINITE.E4M3.F32.PACK_AB_MERGE_C R35, R45, R44, R35 ;  /* 0x0000002c2d23723e */ /* 0x000fe40004807023 */
[----:B------:R-:W-:Y:S02]  /*8e90*/  F2FP.SATFINITE.E4M3.F32.PACK_AB_MERGE_C R54, R55, R54, RZ ;  /* 0x000000363736723e */ /* 0x000fe400048070ff */
[----:B------:R-:W-:Y:S01]  /*8ea0*/  F2FP.SATFINITE.E4M3.F32.PACK_AB_MERGE_C R58, R59, R58, RZ ;  /* 0x0000003a3b3a723e */ /* 0x000fe200048070ff */
[----:B------:R1:W-:Y:S01]  /*8eb0*/  STS.128 [R195+0xa020], R32 ;  /* 0x00a02020c3007388 */ /* 0x0003e20000000c00 */
[----:B------:R-:W-:Y:S02]  /*8ec0*/  F2FP.SATFINITE.E4M3.F32.PACK_AB_MERGE_C R50, R63, R62, RZ ;  /* 0x0000003e3f32723e */ /* 0x000fe400048070ff */
[----:B------:R-:W-:Y:S02]  /*8ed0*/  F2FP.SATFINITE.E4M3.F32.PACK_AB_MERGE_C R51, R67, R66, RZ ;  /* 0x000000424333723e */ /* 0x000fe400048070ff */
[----:B------:R-:W-:Y:S02]  /*8ee0*/  F2FP.SATFINITE.E4M3.F32.PACK_AB_MERGE_C R48, R49, R48, R54 ;  /* 0x000000303130723e */ /* 0x000fe40004807036 */
[----:B------:R-:W-:Y:S02]  /*8ef0*/  F2FP.SATFINITE.E4M3.F32.PACK_AB_MERGE_C R49, R53, R52, R58 ;  /* 0x000000343531723e */ /* 0x000fe4000480703a */
[----:B------:R-:W-:Y:S02]  /*8f00*/  F2FP.SATFINITE.E4M3.F32.PACK_AB_MERGE_C R50, R57, R56, R50 ;  /* 0x000000383932723e */ /* 0x000fe40004807032 */
[----:B------:R-:W-:Y:S05]  /*8f10*/  F2FP.SATFINITE.E4M3.F32.PACK_AB_MERGE_C R51, R61, R60, R51 ;  /* 0x0000003c3d33723e */ /* 0x000fea0004807033 */
        /* <DEDUP_REMOVED lines=9> */
[----:B------:R-:W-:Y:S02]  /*8fb0*/  UIADD3 UR8, UP0, UPT, UR52, 0x680, URZ ;  /* 0x0000068034087890 */ /* 0x000fe4000ff1e0ff */
[----:B------:R-:W-:Y:S02]  /*8fc0*/  UIADD3 UR5, UPT, UPT, UR41, 0x40, URZ ;  /* 0x0000004029057890 */ /* 0x000fe4000fffe0ff */
[----:B------:R-:W-:Y:S02]  /*8fd0*/  UIADD3 UR4, UPT, UPT, UR49, 0xa200, URZ ;  /* 0x0000a20031047890 */ /* 0x000fe4000fffe0ff */
[----:B------:R-:W-:Y:S01]  /*8fe0*/  UIADD3.X UR9, UPT, UPT, URZ, UR53, URZ, UP0, !UPT ;  /* 0x00000035ff097290 */ /* 0x000fe200087fe4ff */
[----:B------:R-:W-:Y:S01]  /*8ff0*/  UMOV UR6, UR42 ;  /* 0x0000002a00067c82 */ /* 0x000fe20008000000 */
[----:B------:R-:W-:Y:S07]  /*9000*/  UMOV UR7, UR36 ;  /* 0x0000002400077c82 */ /* 0x000fee0008000000 */
[----:B------:R2:W-:Y:S01]  /*9010*/  UTMASTG.3D [UR4], [UR8] ;  /* 0x00000004080073b5 */ /* 0x0005e20008010000 */
[----:B------:R0:W-:Y:S01]  /*9020*/  UTMACMDFLUSH ;  /* 0x00000000000079b7 */ /* 0x0001e20000000000 */
[----:B--2---:R-:W-:Y:S04]  /*9030*/  DEPBAR.LE SB0, 0x1 ;  /* 0x000080400000791a */ /* 0x004fe80000000000 */
.L_x_134:
[----:B------:R-:W-:Y:S05]  /*9040*/  BSYNC.RECONVERGENT B0 ;  /* 0x0000000000007941 */ /* 0x000fea0003800200 */
.L_x_133:
        /* <DEDUP_REMOVED lines=16> */
.L_x_138:
[----:B------:R-:W-:Y:S05]  /*9150*/  BSYNC B0 ;  /* 0x0000000000007941 */ /* 0x000fea0003800000 */
.L_x_137:
[----:B------:R-:W-:Y:S01]  /*9160*/  ISETP.NE.AND P0, PT, R197, RZ, PT ;  /* 0x000000ffc500720c */ /* 0x000fe20003f05270 */
[----:B------:R-:W-:Y:S11]  /*9170*/  VIADD R181, R181, 0x1 ;  /* 0x00000001b5b57836 */ /* 0x000ff60000000000 */
[----:B------:R-:W-:Y:S01]  /*9180*/  @!UPT UIADD3 URZ, UPT, UPT, URZ, URZ, URZ ;  /* 0x000000fffffff290 */ /* 0x000fe2000fffe0ff */
[----:B------:R3:W4:Y:S04]  /*9190*/  @P0 LDS.128 R152, [R3+0x10] ;  /* 0x0000100003980984 */ /* 0x0007280000000c00 */
[----:B------:R1:W1:Y:S04]  /*91a0*/  @P0 LDS.128 R140, [R6] ;  /* 0x00000000068c0984 */ /* 0x0002680000000c00 */
        /* <DEDUP_REMOVED lines=16> */
.L_x_136:
[----:B------:R-:W-:Y:S05]  /*92b0*/  BSYNC B1 ;  /* 0x0000000000017941 */ /* 0x000fea0003800000 */
.L_x_135:
        /* <DEDUP_REMOVED lines=22> */
.L_x_141:
[----:B------:R-:W-:Y:S05]  /*9420*/  BSYNC.RECONVERGENT B6 ;  /* 0x0000000000067941 */ /* 0x000fea0003800200 */
.L_x_140:
        /* <DEDUP_REMOVED lines=10> */
[----:B------:R-:W-:Y:S01]  /*94d0*/  ISETP.NE.AND P6, PT, R198, RZ, PT ;  /* 0x000000ffc600720c */ /* 0x000fe20003fc5270 */
[----:B------:R-:W-:Y:S01]  /*94e0*/  HADD2.F32 R83, -RZ, R0.H0_H0 ;  /* 0x20000000ff537230 */ /* 0x000fe20000004100 */
[----:B------:R-:W-:Y:S01]  /*94f0*/  F2FP.F16.E4M3.UNPACK_B R0, R142 ;  /* 0x0000008eff00723e */ /* 0x000fe200020006ff */
[--C-:B------:R-:W-:Y:S01]  /*9500*/  HADD2.F32 R78, -RZ, R3.reuse.H0_H0 ;  /* 0x20000003ff4e7230 */ /* 0x100fe20000004100 */
[----:B------:R-:W-:Y:S01]  /*9510*/  F2FP.F16.E4M3.UNPACK_B R122, R150.H1 ;  /* 0x00000096ff7a723e */ /* 0x000fe200030006ff */
[----:B------:R-:W-:Y:S01]  /*9520*/  HADD2.F32 R80, -RZ, R3.H1_H1 ;  /* 0x30000003ff507230 */ /* 0x000fe20000004100 */
[----:B------:R-:W-:Y:S01]  /*9530*/  F2FP.F16.E4M3.UNPACK_B R3, R141.H1 ;  /* 0x0000008dff03723e */ /* 0x000fe200030006ff */
[--C-:B------:R-:W-:Y:S01]  /*9540*/  HADD2.F32 R87, -RZ, R0.reuse.H0_H0 ;  /* 0x20000000ff577230 */ /* 0x100fe20000004100 */
[----:B------:R-:W-:Y:S01]  /*9550*/  F2FP.F16.E4M3.UNPACK_B R130, R152.H1 ;  /* 0x00000098ff82723e */ /* 0x000fe200030006ff */
        /* <DEDUP_REMOVED lines=258> */
[----:B------:R-:W-:Y:S02]  /*a580*/  UIADD3 UR8, UP0, UPT, UR52, 0x680, URZ ;  /* 0x0000068034087890 */ /* 0x000fe4000ff1e0ff */
[----:B------:R-:W-:Y:S02]  /*a590*/  UIADD3 UR5, UPT, UPT, UR41, 0x80, URZ ;  /* 0x0000008029057890 */ /* 0x000fe4000fffe0ff */
[----:B------:R-:W-:Y:S01]  /*a5a0*/  MOV R189, UR10 ;  /* 0x0000000a00bd7c02 */ /* 0x000fe20008000f00 */
[----:B------:R-:W-:Y:S01]  /*a5b0*/  UIADD3.X UR9, UPT, UPT, URZ, UR53, URZ, UP0, !UPT ;  /* 0x00000035ff097290 */ /* 0x000fe200087fe4ff */
[----:B------:R-:W-:Y:S02]  /*a5c0*/  UMOV UR6, UR42 ;  /* 0x0000002a00067c82 */ /* 0x000fe40008000000 */
[----:B------:R-:W-:Y:S01]  /*a5d0*/  R2UR UR4, R189 ;  /* 0x00000000bd0472ca */ /* 0x000fe200000e0000 */
[----:B------:R-:W-:Y:S11]  /*a5e0*/  UMOV UR7, UR36 ;  /* 0x0000002400077c82 */ /* 0x000ff60008000000 */
[----:B------:R-:W-:Y:S01]  /*a5f0*/  @!UPT UIADD3 URZ, UPT, UPT, URZ, URZ, URZ ;  /* 0x000000fffffff290 */ /* 0x000fe2000fffe0ff */
[----:B------:R2:W-:Y:S01]  /*a600*/  UTMASTG.3D [UR4], [UR8] ;  /* 0x00000004080073b5 */ /* 0x0005e20008010000 */
[----:B------:R0:W-:Y:S01]  /*a610*/  UTMACMDFLUSH ;  /* 0x00000000000079b7 */ /* 0x0001e20000000000 */
[----:B--2---:R-:W-:Y:S04]  /*a620*/  DEPBAR.LE SB0, 0x1 ;  /* 0x000080400000791a */ /* 0x004fe80000000000 */
.L_x_143:
[----:B------:R-:W-:Y:S05]  /*a630*/  BSYNC.RECONVERGENT B0 ;  /* 0x0000000000007941 */ /* 0x000fea0003800200 */
.L_x_142:
        /* <DEDUP_REMOVED lines=16> */
.L_x_147:
[----:B------:R-:W-:Y:S05]  /*a740*/  BSYNC B0 ;  /* 0x0000000000007941 */ /* 0x000fea0003800000 */
.L_x_146:
        /* <DEDUP_REMOVED lines=21> */
.L_x_145:
[----:B------:R-:W-:Y:S05]  /*a8a0*/  BSYNC B1 ;  /* 0x0000000000017941 */ /* 0x000fea0003800000 */
.L_x_144:
[----:B------:R-:W-:Y:S05]  /*a8b0*/  VIADD R0, R157, 0xc0 ;  /* 0x000000c09d007836 */ /* 0x000fea0000000000 */
        /* <DEDUP_REMOVED lines=20> */
.L_x_149:
[----:B------:R-:W-:Y:S01]  /*aa00*/  ISETP.NE.AND P0, PT, R190, RZ, PT ;  /* 0x000000ffbe00720c */ /* 0x000fe20003f05270 */
[----:B------:R-:W-:Y:S05]  /*aa10*/  WARPSYNC.ALL ;  /* 0x0000000000007948 */ /* 0x000fea0003800000 */
[----:B------:R-:W-:Y:S01]  /*aa20*/  R2UR UR4, R157 ;  /* 0x000000009d0472ca */ /* 0x000fe200000e0000 */
[----:B------:R-:W-:Y:S01]  /*aa30*/  BSSY.RECONVERGENT B0, `(.L_x_150) ;  /* 0x000011c000007945 */ /* 0x000fe20003800200 */
[----:B------:R-:W-:Y:S02]  /*aa40*/  F2FP.F16.E4M3.UNPACK_B R12, R140 ;  /* 0x0000008cff0c723e */ /* 0x000fe400020006ff */
[----:B------:R-:W-:Y:S02]  /*aa50*/  F2FP.F16.E4M3.UNPACK_B R11, R141 ;  /* 0x0000008dff0b723e */ /* 0x000fe400020006ff */
[----:B------:R-:W-:Y:S01]  /*aa60*/  F2FP.F16.E4M3.UNPACK_B R10, R142 ;  /* 0x0000008eff0a723e */ /* 0x000fe200020006ff */
[--C-:B------:R-:W-:Y:S01]  /*aa70*/  HADD2.F32 R78, -RZ, R12.reuse.H0_H0 ;  /* 0x2000000cff4e7230 */ /* 0x100fe20000004100 */
[----:B------:R-:W-:Y:S01]  /*aa80*/  F2FP.F16.E4M3.UNPACK_B R9, R143 ;  /* 0x0000008fff09723e */ /* 0x000fe200020006ff */
[----:B------:R-:W-:Y:S01]  /*aa90*/  HADD2.F32 R80, -RZ, R12.H1_H1 ;  /* 0x3000000cff507230 */ /* 0x000fe20000004100 */
[----:B------:R-:W-:Y:S01]  /*aaa0*/  F2FP.F16.E4M3.UNPACK_B R8, R144 ;  /* 0x00000090ff08723e */ /* 0x000fe200020006ff */
[--C-:B------:R-:W-:Y:S01]  /*aab0*/  HADD2.F32 R83, -RZ, R11.reuse.H0_H0 ;  /* 0x2000000bff537230 */ /* 0x100fe20000004100 */
[----:B------:R-:W-:Y:S01]  /*aac0*/  F2FP.F16.E4M3.UNPACK_B R7, R145 ;  /* 0x00000091ff07723e */ /* 0x000fe200020006ff */
[----:B-1----:R-:W-:Y:S01]  /*aad0*/  HADD2.F32 R84, -RZ, R11.H1_H1 ;  /* 0x3000000bff547230 */ /* 0x002fe20000004100 */
[----:B------:R-:W-:Y:S01]  /*aae0*/  F2FP.F16.E4M3.UNPACK_B R6, R146 ;  /* 0x00000092ff06723e */ /* 0x000fe200020006ff */
[--C-:B------:R-:W-:Y:S01]  /*aaf0*/  HADD2.F32 R87, -RZ, R10.reuse.H0_H0 ;  /* 0x2000000aff577230 */ /* 0x100fe20000004100 */
[----:B------:R-:W-:Y:S01]  /*ab00*/  F2FP.F16.E4M3.UNPACK_B R5, R147 ;  /* 0x00000093ff05723e */ /* 0x000fe200020006ff */
[----:B------:R-:W-:Y:S01]  /*ab10*/  HADD2.F32 R88, -RZ, R10.H1_H1 ;  /* 0x3000000aff587230 */ /* 0x000fe20000004100 */
[----:B------:R-:W-:Y:S01]  /*ab20*/  F2FP.F16.E4M3.UNPACK_B R4, R148 ;  /* 0x00000094ff04723e */ /* 0x000fe200020006ff */
[--C-:B------:R-:W-:Y:S01]  /*ab30*/  HADD2.F32 R91, -RZ, R9.reuse.H0_H0 ;  /* 0x20000009ff5b7230 */ /* 0x100fe20000004100 */
[----:B------:R-:W-:Y:S01]  /*ab40*/  F2FP.F16.E4M3.UNPACK_B R0, R154 ;  /* 0x0000009aff00723e */ /* 0x000fe200020006ff */
[----:B------:R-:W-:Y:S01]  /*ab50*/  HADD2.F32 R92, -RZ, R9.H1_H1 ;  /* 0x30000009ff5c7230 */ /* 0x000fe20000004100 */
        /* <DEDUP_REMOVED lines=8> */
[----:B------:R-:W-:Y:S01]  /*abe0*/  F2FP.F16.E4M3.UNPACK_B R143, R143.H1 ;  /* 0x0000008fff8f723e */ /* 0x000fe200030006ff */
[--C-:B------:R-:W-:Y:S01]  /*abf0*/  HADD2.F32 R103, -RZ, R6.reuse.H0_H0 ;  /* 0x20000006ff677230 */ /* 0x100fe20000004100 */
[----:B------:R-:W-:Y:S01]  /*ac00*/  IADD3 R192, PT, PT, R192, 0x130, RZ ;  /* 0x00000130c0c07810 */ /* 0x000fe20007ffe0ff */
[----:B------:R-:W-:Y:S01]  /*ac10*/  HADD2.F32 R104, -RZ, R6.H1_H1 ;  /* 0x30000006ff687230 */ /* 0x000fe20000004100 */
[----:B------:R-:W-:Y:S01]  /*ac20*/  F2FP.F16.E4M3.UNPACK_B R116, R149 ;  /* 0x00000095ff74723e */ /* 0x000fe200020006ff */
[--C-:B------:R-:W-:Y:S01]  /*ac30*/  HADD2.F32 R107, -RZ, R5.reuse.H0_H0 ;  /* 0x20000005ff6b7230 */ /* 0x100fe20000004100 */
[----:B------:R-:W-:Y:S01]  /*ac40*/  LOP3.LUT R192, R192, 0xfefffff8, RZ, 0xc0, !PT ;  /* 0xfefffff8c0c07812 */ /* 0x000fe200078ec0ff */
[----:B------:R-:W-:Y:S01]  /*ac50*/  HADD2.F32 R108, -RZ, R5.H1_H1 ;  /* 0x30000005ff6c7230 */ /* 0x000fe20000004100 */
[----:B------:R-:W-:Y:S01]  /*ac60*/  F2FP.F16.E4M3.UNPACK_B R120, R150 ;  /* 0x00000096ff78723e */ /* 0x000fe200020006ff */
[--C-:B------:R-:W-:Y:S01]  /*ac70*/  HADD2.F32 R111, -RZ, R4.reuse.H0_H0 ;  /* 0x20000004ff6f7230 */ /* 0x100fe20000004100 */
[-C--:B------:R-:W-:Y:S01]  /*ac80*/  F2FP.F16.E4M3.UNPACK_B R124, R151.reuse ;  /* 0x00000097ff7c723e */ /* 0x080fe200020006ff */
[----:B------:R-:W-:Y:S01]  /*ac90*/  HADD2.F32 R112, -RZ, R4.H1_H1 ;  /* 0x30000004ff707230 */ /* 0x000fe20000004100 */
[----:B------:R-:W-:Y:S01]  /*aca0*/  F2FP.F16.E4M3.UNPACK_B R151, R151.H1 ;  /* 0x00000097ff97723e */ /* 0x000fe200030006ff */
[----:B------:R-:W1:Y:S01]  /*acb0*/  LDTM.x64 R4, tmem[UR4+0xc0] ;  /* 0x0000c004000479ee */ /* 0x000e620008340000 */
[----:B------:R-:W-:Y:S01]  /*acc0*/  NOP ;  /* 0x0000000000007918 */ /* 0x000fe20000000000 */
[----:B-1----:R1:W-:Y:S01]  /*acd0*/  SYNCS.ARRIVE.TRANS64.RED.A1T0 RZ, [R192+URZ], RZ ;  /* 0x000000ffc0ff79a7 */ /* 0x0023e200081004ff */
        /* <DEDUP_REMOVED lines=20> */
[--C-:B------:R-:W-:Y:S02]  /*ae20*/  HADD2.F32 R123, -RZ, R124.reuse.H0_H0 ;  /* 0x2000007cff7b7230 */ /* 0x100fe40000004100 */
[C-C-:B------:R-:W-:Y:S01]  /*ae30*/  FFMA R4, R77.reuse, R4, R2.reuse ;  /* 0x000000044d047223 */ /* 0x140fe20000000002 */
[C-C-:B------:R-:W-:Y:S01]  /*ae40*/  FFMA R5, R77.reuse, R5, R2.reuse ;  /* 0x000000054d057223 */ /* 0x140fe20000000002 */
[C-C-:B------:R-:W-:Y:S01]  /*ae50*/  FFMA R6, R77.reuse, R6, R2.reuse ;  /* 0x000000064d067223 */ /* 0x140fe20000000002 */
[C-C-:B------:R-:W-:Y:S01]  /*ae60*/  FFMA R7, R77.reuse, R7, R2.reuse ;  /* 0x000000074d077223 */ /* 0x140fe20000000002 */
[C-C-:B------:R-:W-:Y:S01]  /*ae70*/  FFMA R8, R77.reuse, R8, R2.reuse ;  /* 0x000000084d087223 */ /* 0x140fe20000000002 */
[C-C-:B------:R-:W-:Y:S01]  /*ae80*/  FFMA R9, R77.reuse, R9, R2.reuse ;  /* 0x000000094d097223 */ /* 0x140fe20000000002 */
[----:B------:R-:W-:Y:S02]  /*ae90*/  HADD2.F32 R124, -RZ, R124.H1_H1 ;  /* 0x3000007cff7c7230 */ /* 0x000fe40000004100 */
[C-C-:B------:R-:W-:Y:S01]  /*aea0*/  FFMA R10, R77.reuse, R10, R2.reuse ;  /* 0x0000000a4d0a7223 */ /* 0x140fe20000000002 */
[----:B------:R-:W-:Y:S02]  /*aeb0*/  HADD2.F32 R126, -RZ, R151.H1_H1 ;  /* 0x30000097ff7e7230 */ /* 0x000fe40000004100 */
[C-C-:B------:R-:W-:Y:S01]  /*aec0*/  FFMA R11, R77.reuse, R11, R2.reuse ;  /* 0x0000000b4d0b7223 */ /* 0x140fe20000000002 */
[C-C-:B------:R-:W-:Y:S01]  /*aed0*/  FFMA R12, R77.reuse, R12, R2.reuse ;  /* 0x0000000c4d0c7223 */ /* 0x140fe20000000002 */
[C-C-:B------:R-:W-:Y:S01]  /*aee0*/  FFMA R13, R77.reuse, R13, R2.reuse ;  /* 0x0000000d4d0d7223 */ /* 0x140fe20000000002 */
[--C-:B------:R-:W-:Y:S02]  /*aef0*/  HADD2.F32 R127, -RZ, R128.reuse.H0_H0 ;  /* 0x20000080ff7f7230 */ /* 0x100fe40000004100 */
[C-C-:B------:R-:W-:Y:S01]  /*af00*/  FFMA R14, R77.reuse, R14, R2.reuse ;  /* 0x0000000e4d0e7223 */ /* 0x140fe20000000002 */
        /* <DEDUP_REMOVED lines=47> */
[----:B------:R-:W-:Y:S01]  /*b200*/  F2FP.F16.E4M3.UNPACK_B R153, R153.H1 ;  /* 0x00000099ff99723e */ /* 0x000fe200030006ff */
[C-C-:B------:R-:W-:Y:S01]  /*b210*/  FFMA R57, R77.reuse, R61, R2.reuse ;  /* 0x0000003d4d397223 */ /* 0x140fe20000000002 */
[C-C-:B------:R-:W-:Y:S01]  /*b220*/  FFMA R62, R77.reuse, R62, R2.reuse ;  /* 0x0000003e4d3e7223 */ /* 0x140fe20000000002 */
[----:B------:R-:W-:Y:S01]  /*b230*/  F2FP.F16.E4M3.UNPACK_B R154, R154.H1 ;  /* 0x0000009aff9a723e */ /* 0x000fe200030006ff */
[C-C-:B------:R-:W-:Y:S01]  /*b240*/  FFMA R63, R77.reuse, R63, R2.reuse ;  /* 0x0000003f4d3f7223 */ /* 0x140fe20000000002 */
[C-C-:B------:R-:W-:Y:S01]  /*b250*/  FFMA R60, R77.reuse, R64, R2.reuse ;  /* 0x000000404d3c7223 */ /* 0x140fe20000000002 */
[----:B------:R-:W-:Y:S01]  /*b260*/  F2FP.F16.E4M3.UNPACK_B R155, R155.H1 ;  /* 0x0000009bff9b723e */ /* 0x000fe200030006ff */
[C-C-:B------:R-:W-:Y:S01]  /*b270*/  FFMA R61, R77.reuse, R65, R2.reuse ;  /* 0x000000414d3d7223 */ /* 0x140fe20000000002 */
[--C-:B------:R-:W-:Y:S01]  /*b280*/  FFMA R66, R77, R66, R2.reuse ;  /* 0x000000424d427223 */ /* 0x100fe20000000002 */
[----:B------:R-:W-:Y:S01]  /*b290*/  IADD3 R139, PT, PT, R139, 0x1, RZ ;  /* 0x000000018b8b7810 */ /* 0x000fe20007ffe0ff */
[----:B------:R-:W-:Y:S01]  /*b2a0*/  FFMA R2, R77, R67, R2 ;  /* 0x000000434d027223 */ /* 0x000fe20000000002 */
        /* <DEDUP_REMOVED lines=8> */
[--C-:B------:R-:W-:Y:S02]  /*b330*/  HADD2.F32 R89, -RZ, R142.reuse.H0_H0 ;  /* 0x2000008eff597230 */ /* 0x100fe40000004100 */
[----:B------:R-:W-:Y:S01]  /*b340*/  FFMA R10, R79, R85, R10 ;  /* 0x000000554f0a7223 */ /* 0x000fe2000000000a */
[----:B------:R-:W-:Y:S01]  /*b350*/  F2FP.SATFINITE.E4M3.F32.PACK_AB_MERGE_C R80, R7, R6, RZ ;  /* 0x000000060750723e */ /* 0x000fe200048070ff */
[----:B------:R-:W-:Y:S02]  /*b360*/  HADD2.F32 R90, -RZ, R142.H1_H1 ;  /* 0x3000008eff5a7230 */ /* 0x000fe40000004100 */
        /* <DEDUP_REMOVED lines=34> */
[----:B------:R1:W-:Y:S01]  /*b590*/  STS.128 [R171+UR49+0xa200], R80 ;  /* 0x00a20050ab007988 */ /* 0x0003e20008000c31 */
[C---:B------:R-:W-:Y:S01]  /*b5a0*/  FFMA R24, R79.reuse, R103, R24 ;  /* 0x000000674f187223 */ /* 0x040fe20000000018 */
[----:B------:R-:W-:Y:S01]  /*b5b0*/  FFMA R25, R79, R104, R25 ;  /* 0x000000684f197223 */ /* 0x000fe20000000019 */
[----:B------:R-:W-:Y:S01]  /*b5c0*/  F2FP.SATFINITE.E4M3.F32.PACK_AB_MERGE_C R26, R27, R26, RZ ;  /* 0x0000001a1b1a723e */ /* 0x000fe200048070ff */
[--C-:B------:R-:W-:Y:S02]  /*b5d0*/  HADD2.F32 R109, -RZ, R147.reuse.H0_H0 ;  /* 0x20000093ff6d7230 */ /* 0x100fe40000004100 */
[----:B------:R-:W-:Y:S01]  /*b5e0*/  FFMA R30, R79, R105, R30 ;  /* 0x000000694f1e7223 */ /* 0x000fe2000000001e */
[----:B------:R-:W-:Y:S01]  /*b5f0*/  HADD2.F32 R110, -RZ, R147.H1_H1 ;  /* 0x30000093ff6e7230 */ /* 0x000fe20000004100 */
[----:B------:R-:W-:Y:S01]  /*b600*/  F2FP.SATFINITE.E4M3.F32.PACK_AB_MERGE_C R17, R21, R20, R26 ;  /* 0x000000141511723e */ /* 0x000fe2000480701a */
        /* <DEDUP_REMOVED lines=23> */
[----:B------:R-:W-:Y:S02]  /*b780*/  HADD2.F32 R125, -RZ, R151.H0_H0 ;  /* 0x20000097ff7d7230 */ /* 0x000fe40000004100 */
        /* <DEDUP_REMOVED lines=13> */
[----:B------:R-:W-:Y:S01]  /*b860*/  FFMA R55, R79, R130, R55 ;  /* 0x000000824f377223 */ /* 0x000fe20000000037 */
[----:B------:R-:W-:Y:S01]  /*b870*/  F2FP.SATFINITE.E4M3.F32.PACK_AB_MERGE_C R19, R35, R34, RZ ;  /* 0x000000222313723e */ /* 0x000fe200048070ff */
[C---:B------:R-:W-:Y:S01]  /*b880*/  FFMA R52, R79.reuse, R131, R52 ;  /* 0x000000834f347223 */ /* 0x040fe20000000034 */
        /* <DEDUP_REMOVED lines=24> */
[----:B------:R-:W-:Y:S02]  /*ba10*/  F2FP.SATFINITE.E4M3.F32.PACK_AB_MERGE_C R54, R55, R54, RZ ;  /* 0x000000363736723e */ /* 0x000fe400048070ff */
[----:B------:R-:W-:Y:S02]  /*ba20*/  F2FP.SATFINITE.E4M3.F32.PACK_AB_MERGE_C R33, R37, R36, R42 ;  /* 0x000000242521723e */ /* 0x000fe4000480702a */
[----:B------:R-:W-:Y:S02]  /*ba30*/  F2FP.SATFINITE.E4M3.F32.PACK_AB_MERGE_C R34, R41, R40, R34 ;  /* 0x000000282922723e */ /* 0x000fe40004807022 */
[----:B------:R-:W-:Y:S02]  /*ba40*/  F2FP.SATFINITE.E4M3.F32.PACK_AB_MERGE_C R35, R45, R44, R35 ;  /* 0x0000002c2d23723e */ /* 0x000fe40004807023 */
[----:B------:R-:W-:Y:S02]  /*ba50*/  F2FP.SATFINITE.E4M3.F32.PACK_AB_MERGE_C R48, R49, R48, R54 ;  /* 0x000000303130723e */ /* 0x000fe40004807036 */
[----:B------:R-:W-:Y:S01]  /*ba60*/  F2FP.SATFINITE.E4M3.F32.PACK_AB_MERGE_C R49, R59, R58, RZ ;  /* 0x0000003a3b31723e */ /* 0x000fe200048070ff */
[----:B------:R1:W-:Y:S01]  /*ba70*/  STS.128 [R195+0xa020], R32 ;  /* 0x00a02020c3007388 */ /* 0x0003e20000000c00 */
[----:B------:R-:W-:Y:S02]  /*ba80*/  F2FP.SATFINITE.E4M3.F32.PACK_AB_MERGE_C R50, R63, R62, RZ ;  /* 0x0000003e3f32723e */ /* 0x000fe400048070ff */
[----:B------:R-:W-:Y:S02]  /*ba90*/  F2FP.SATFINITE.E4M3.F32.PACK_AB_MERGE_C R2, R2, R66, RZ ;  /* 0x000000420202723e */ /* 0x000fe400048070ff */
        /* <DEDUP_REMOVED lines=21> */
.L_x_151:
[----:B------:R-:W-:Y:S05]  /*bbf0*/  BSYNC.RECONVERGENT B0 ;  /* 0x0000000000007941 */ /* 0x000fea0003800200 */
.L_x_150:
[----:B------:R-:W-:Y:S01]  /*bc00*/  BAR.SYNC.DEFER_BLOCKING 0x1, 0x80 ;  /* 0x0042000000007b1d */ /* 0x000fe20000010000 */
[----:B------:R-:W-:Y:S01]  /*bc10*/  ISETP.NE.AND P2, PT, R191, RZ, PT ;  /* 0x000000ffbf00720c */ /* 0x000fe20003f45270 */
[----:B------:R-:W-:Y:S01]  /*bc20*/  IMAD.IADD R15, R75, 0x1, R168 ;  /* 0x000000014b0f7824 */ /* 0x000fe200078e02a8 */
[----:B------:R-:W-:Y:S01]  /*bc30*/  ISETP.NE.AND P0, PT, R193, 0x2, PT ;  /* 0x00000002c100780c */ /* 0x000fe20003f05270 */
[----:B------:R-:W-:Y:S01]  /*bc40*/  IMAD.IADD R14, R76, 0x1, R169 ;  /* 0x000000014c0e7824 */ /* 0x000fe200078e02a9 */
[----:B------:R-:W-:Y:S02]  /*bc50*/  ISETP.NE.AND P1, PT, R139, 0x2, PT ;  /* 0x000000028b00780c */ /* 0x000fe40003f25270 */
[----:B------:R-:W-:Y:S02]  /*bc60*/  SEL R2, RZ, 0x1, P0 ;  /* 0x00000001ff027807 */ /* 0x000fe40000000000 */
[----:B------:R-:W-:Y:S02]  /*bc70*/  SEL R0, RZ, 0x1, P1 ;  /* 0x00000001ff007807 */ /* 0x000fe40000800000 */
[----:B------:R-:W-:Y:S02]  /*bc80*/  LOP3.LUT R182, R182, R2, RZ, 0x3c, !PT ;  /* 0x00000002b6b67212 */ /* 0x000fe400078e3cff */
[----:B------:R-:W-:Y:S02]  /*bc90*/  LOP3.LUT R183, R183, R0, RZ, 0x3c, !PT ;  /* 0x00000000b7b77212 */ /* 0x000fe400078e3cff */
[----:B------:R-:W-:Y:S02]  /*bca0*/  @P2 R2UR UR36, R179 ;  /* 0x00000000b32422ca */ /* 0x000fe400000e0000 */
[----:B------:R-:W-:Y:S02]  /*bcb0*/  SEL R193, R193, RZ, P0 ;  /* 0x000000ffc1c17207 */ /* 0x000fe40000000000 */
[----:B------:R-:W-:Y:S01]  /*bcc0*/  SEL R139, R139, RZ, P1 ;  /* 0x000000ff8b8b7207 */ /* 0x000fe20000800000 */
[----:B------:R-:W-:Y:S10]  /*bcd0*/  @P2 BRA `(.L_x_152) ;  /* 0xffffff98007c2947 */ /* 0x000ff4000383ffff */
[----:B------:R-:W-:Y:S05]  /*bce0*/  EXIT ;  /* 0x000000000000794d */ /* 0x000fea0003800000 */
.L_x_25:
[----:B--2---:R2:W4:Y:S02]  /*bcf0*/  SYNCS.PHASECHK.TRANS64.TRYWAIT P0, [R2+URZ+0x150], R3 ;  /* 0x00015003020075a7 */ /* 0x00452400080011ff */
[----:B----4-:R-:W-:Y:S05]  /*bd00*/  @!P0 NANOSLEEP.SYNCS 0x989680 ;  /* 0x009896800000895d */ /* 0x010fea0003900000 */
[----:B------:R-:W4:Y:S02]  /*bd10*/  @!P0 SYNCS.PHASECHK.TRANS64 P0, [R2+URZ+0x150], R3 ;  /* 0x00015003020085a7 */ /* 0x000f2400080010ff */
[----:B----4-:R-:W-:Y:S05]  /*bd20*/  @!P0 BRA `(.L_x_25) ;  /* 0xfffffffc00f08947 */ /* 0x010fea000383ffff */
[----:B------:R-:W-:Y:S05]  /*bd30*/  BRA `(.L_x_153) ;  /* 0xffffff5800e07947 */ /* 0x000fea000383ffff */
.L_x_28:
[----:B------:R-:W-:-:S07]  /*bd40*/  MOV R2, UR33 ;  /* 0x0000002100027c02 */ /* 0x000fce0008000f00 */
.L_x_154:
[----:B-1----:R1:W2:Y:S02]  /*bd50*/  SYNCS.PHASECHK.TRANS64.TRYWAIT P0, [R2+URZ+0x58], R4 ;  /* 0x00005804020075a7 */ /* 0x0022a400080011ff */
[----:B--2---:R-:W-:Y:S05]  /*bd60*/  @!P0 NANOSLEEP.SYNCS 0x989680 ;  /* 0x009896800000895d */ /* 0x004fea0003900000 */
[----:B------:R-:W2:Y:S02]  /*bd70*/  @!P0 SYNCS.PHASECHK.TRANS64 P0, [R2+URZ+0x58], R4 ;  /* 0x00005804020085a7 */ /* 0x000ea400080010ff */
[----:B--2---:R-:W-:Y:S05]  /*bd80*/  @!P0 BRA `(.L_x_154) ;  /* 0xfffffffc00f08947 */ /* 0x004fea000383ffff */
[----:B------:R-:W-:Y:S05]  /*bd90*/  BRA `(.L_x_27) ;  /* 0xffffff5c00447947 */ /* 0x000fea000383ffff */
.L_x_35:
[----:B-1----:R-:W-:-:S07]  /*bda0*/  MOV R2, UR17 ;  /* 0x0000001100027c02 */ /* 0x002fce0008000f00 */
.L_x_155:
[----:B-1----:R1:W2:Y:S02]  /*bdb0*/  SYNCS.PHASECHK.TRANS64.TRYWAIT P0, [R2+URZ+0x58], R4 ;  /* 0x00005804020075a7 */ /* 0x0022a400080011ff */
[----:B--2---:R-:W-:Y:S05]  /*bdc0*/  @!P0 NANOSLEEP.SYNCS 0x989680 ;  /* 0x009896800000895d */ /* 0x004fea0003900000 */
[----:B------:R-:W2:Y:S02]  /*bdd0*/  @!P0 SYNCS.PHASECHK.TRANS64 P0, [R2+URZ+0x58], R4 ;  /* 0x00005804020085a7 */ /* 0x000ea400080010ff */
[----:B--2---:R-:W-:Y:S05]  /*bde0*/  @!P0 BRA `(.L_x_155) ;  /* 0xfffffffc00f08947 */ /* 0x004fea000383ffff */
[----:B------:R-:W-:Y:S05]  /*bdf0*/  BRA `(.L_x_34) ;  /* 0xffffff5c00fc7947 */ /* 0x000fea000383ffff */
.L_x_40:
[----:B-1----:R1:W2:Y:S02]  /*be00*/  SYNCS.PHASECHK.TRANS64.TRYWAIT P0, [R2+URZ+0x100], R3 ;  /* 0x00010003020075a7 */ /* 0x0022a400080011ff */
[----:B--2---:R-:W-:Y:S05]  /*be10*/  @!P0 NANOSLEEP.SYNCS 0x989680 ;  /* 0x009896800000895d */ /* 0x004fea0003900000 */
[----:B------:R-:W2:Y:S02]  /*be20*/  @!P0 SYNCS.PHASECHK.TRANS64 P0, [R2+URZ+0x100], R3 ;  /* 0x00010003020085a7 */ /* 0x000ea400080010ff */
[----:B--2---:R-:W-:Y:S05]  /*be30*/  @!P0 BRA `(.L_x_40) ;  /* 0xfffffffc00f08947 */ /* 0x004fea000383ffff */
[----:B------:R-:W-:Y:S05]  /*be40*/  BRA `(.L_x_156) ;  /* 0xffffff60009c7947 */ /* 0x000fea000383ffff */
.L_x_44:
[----:B---3--:R-:W-:-:S07]  /*be50*/  MOV R0, UR5 ;  /* 0x0000000500007c02 */ /* 0x008fce0008000f00 */
.L_x_157:
[----:B-1----:R1:W2:Y:S02]  /*be60*/  SYNCS.PHASECHK.TRANS64.TRYWAIT P0, [R0+URZ], R2 ;  /* 0x00000002000075a7 */ /* 0x0022a400080011ff */
[----:B--2---:R-:W-:Y:S05]  /*be70*/  @!P0 NANOSLEEP.SYNCS 0x989680 ;  /* 0x009896800000895d */ /* 0x004fea0003900000 */
[----:B------:R-:W2:Y:S02]  /*be80*/  @!P0 SYNCS.PHASECHK.TRANS64 P0, [R0+URZ], R2 ;  /* 0x00000002000085a7 */ /* 0x000ea400080010ff */
[----:B--2---:R-:W-:Y:S05]  /*be90*/  @!P0 BRA `(.L_x_157) ;  /* 0xfffffffc00f08947 */ /* 0x004fea000383ffff */
[----:B------:R-:W-:Y:S05]  /*bea0*/  BRA `(.L_x_158) ;  /* 0xffffff68000c7947 */ /* 0x000fea000383ffff */
.L_x_45:
[----:B---3--:R-:W-:-:S07]  /*beb0*/  MOV R0, UR5 ;  /* 0x0000000500007c02 */ /* 0x008fce0008000f00 */
.L_x_159:
[----:B-1----:R1:W2:Y:S02]  /*bec0*/  SYNCS.PHASECHK.TRANS64.TRYWAIT P0, [R0+URZ], R3 ;  /* 0x00000003000075a7 */ /* 0x0022a400080011ff */
[----:B--2---:R-:W-:Y:S05]  /*bed0*/  @!P0 NANOSLEEP.SYNCS 0x989680 ;  /* 0x009896800000895d */ /* 0x004fea0003900000 */
[----:B------:R-:W2:Y:S02]  /*bee0*/  @!P0 SYNCS.PHASECHK.TRANS64 P0, [R0+URZ], R3 ;  /* 0x00000003000085a7 */ /* 0x000ea400080010ff */
[----:B--2---:R-:W-:Y:S05]  /*bef0*/  @!P0 BRA `(.L_x_159) ;  /* 0xfffffffc00f08947 */ /* 0x004fea000383ffff */
[----:B------:R-:W-:Y:S05]  /*bf00*/  BRA `(.L_x_160) ;  /* 0xffffff6800187947 */ /* 0x000fea000383ffff */
.L_x_46:
[----:B---3--:R-:W-:-:S07]  /*bf10*/  MOV R0, UR5 ;  /* 0x0000000500007c02 */ /* 0x008fce0008000f00 */
.L_x_161:
[----:B-1----:R1:W2:Y:S02]  /*bf20*/  SYNCS.PHASECHK.TRANS64.TRYWAIT P0, [R0+URZ], R3 ;  /* 0x00000003000075a7 */ /* 0x0022a400080011ff */
[----:B--2---:R-:W-:Y:S05]  /*bf30*/  @!P0 NANOSLEEP.SYNCS 0x989680 ;  /* 0x009896800000895d */ /* 0x004fea0003900000 */
[----:B------:R-:W2:Y:S02]  /*bf40*/  @!P0 SYNCS.PHASECHK.TRANS64 P0, [R0+URZ], R3 ;  /* 0x00000003000085a7 */ /* 0x000ea400080010ff */
[----:B--2---:R-:W-:Y:S05]  /*bf50*/  @!P0 BRA `(.L_x_161) ;  /* 0xfffffffc00f08947 */ /* 0x004fea000383ffff */
[----:B------:R-:W-:Y:S05]  /*bf60*/  BRA `(.L_x_162) ;  /* 0xffffff6800247947 */ /* 0x000fea000383ffff */
.L_x_47:
[----:B---3--:R-:W-:-:S07]  /*bf70*/  MOV R0, UR5 ;  /* 0x0000000500007c02 */ /* 0x008fce0008000f00 */
.L_x_163:
[----:B-1----:R1:W2:Y:S02]  /*bf80*/  SYNCS.PHASECHK.TRANS64.TRYWAIT P0, [R0+URZ], R3 ;  /* 0x00000003000075a7 */ /* 0x0022a400080011ff */
[----:B--2---:R-:W-:Y:S05]  /*bf90*/  @!P0 NANOSLEEP.SYNCS 0x989680 ;  /* 0x009896800000895d */ /* 0x004fea0003900000 */
[----:B------:R-:W2:Y:S02]  /*bfa0*/  @!P0 SYNCS.PHASECHK.TRANS64 P0, [R0+URZ], R3 ;  /* 0x00000003000085a7 */ /* 0x000ea400080010ff */
[----:B--2---:R-:W-:Y:S05]  /*bfb0*/  @!P0 BRA `(.L_x_163) ;  /* 0xfffffffc00f08947 */ /* 0x004fea000383ffff */
[----:B------:R-:W-:Y:S05]  /*bfc0*/  BRA `(.L_x_164) ;  /* 0xffffff6800307947 */ /* 0x000fea000383ffff */
.L_x_48:
[----:B---3--:R-:W-:-:S07]  /*bfd0*/  MOV R0, UR5 ;  /* 0x0000000500007c02 */ /* 0x008fce0008000f00 */
.L_x_165:
[----:B-1----:R1:W2:Y:S02]  /*bfe0*/  SYNCS.PHASECHK.TRANS64.TRYWAIT P0, [R0+URZ], R3 ;  /* 0x00000003000075a7 */ /* 0x0022a400080011ff */
[----:B--2---:R-:W-:Y:S05]  /*bff0*/  @!P0 NANOSLEEP.SYNCS 0x989680 ;  /* 0x009896800000895d */ /* 0x004fea0003900000 */
[----:B------:R-:W2:Y:S02]  /*c000*/  @!P0 SYNCS.PHASECHK.TRANS64 P0, [R0+URZ], R3 ;  /* 0x00000003000085a7 */ /* 0x000ea400080010ff */
[----:B--2---:R-:W-:Y:S05]  /*c010*/  @!P0 BRA `(.L_x_165) ;  /* 0xfffffffc00f08947 */ /* 0x004fea000383ffff */
[----:B------:R-:W-:Y:S05]  /*c020*/  BRA `(.L_x_166) ;  /* 0xffffff68003c7947 */ /* 0x000fea000383ffff */
.L_x_49:
[----:B---3--:R-:W-:-:S07]  /*c030*/  MOV R0, UR5 ;  /* 0x0000000500007c02 */ /* 0x008fce0008000f00 */
.L_x_167:
[----:B-1----:R1:W2:Y:S02]  /*c040*/  SYNCS.PHASECHK.TRANS64.TRYWAIT P0, [R0+URZ], R3 ;  /* 0x00000003000075a7 */ /* 0x0022a400080011ff */
[----:B--2---:R-:W-:Y:S05]  /*c050*/  @!P0 NANOSLEEP.SYNCS 0x989680 ;  /* 0x009896800000895d */ /* 0x004fea0003900000 */
[----:B------:R-:W2:Y:S02]  /*c060*/  @!P0 SYNCS.PHASECHK.TRANS64 P0, [R0+URZ], R3 ;  /* 0x00000003000085a7 */ /* 0x000ea400080010ff */
[----:B--2---:R-:W-:Y:S05]  /*c070*/  @!P0 BRA `(.L_x_167) ;  /* 0xfffffffc00f08947 */ /* 0x004fea000383ffff */
[----:B------:R-:W-:Y:S05]  /*c080*/  BRA `(.L_x_168) ;  /* 0xffffff6800487947 */ /* 0x000fea000383ffff */
.L_x_50:
[----:B---3--:R-:W-:-:S07]  /*c090*/  MOV R0, UR5 ;  /* 0x0000000500007c02 */ /* 0x008fce0008000f00 */
.L_x_169:
[----:B-1----:R1:W2:Y:S02]  /*c0a0*/  SYNCS.PHASECHK.TRANS64.TRYWAIT P0, [R0+URZ], R3 ;  /* 0x00000003000075a7 */ /* 0x0022a400080011ff */
[----:B--2---:R-:W-:Y:S05]  /*c0b0*/  @!P0 NANOSLEEP.SYNCS 0x989680 ;  /* 0x009896800000895d */ /* 0x004fea0003900000 */
[----:B------:R-:W2:Y:S02]  /*c0c0*/  @!P0 SYNCS.PHASECHK.TRANS64 P0, [R0+URZ], R3 ;  /* 0x00000003000085a7 */ /* 0x000ea400080010ff */
[----:B--2---:R-:W-:Y:S05]  /*c0d0*/  @!P0 BRA `(.L_x_169) ;  /* 0xfffffffc00f08947 */ /* 0x004fea000383ffff */
[----:B------:R-:W-:Y:S05]  /*c0e0*/  BRA `(.L_x_170) ;  /* 0xffffff6800547947 */ /* 0x000fea000383ffff */
.L_x_51:
[----:B---3--:R-:W-:-:S07]  /*c0f0*/  MOV R0, UR5 ;  /* 0x0000000500007c02 */ /* 0x008fce0008000f00 */
.L_x_171:
[----:B-1----:R1:W2:Y:S02]  /*c100*/  SYNCS.PHASECHK.TRANS64.TRYWAIT P0, [R0+URZ], R3 ;  /* 0x00000003000075a7 */ /* 0x0022a400080011ff */
[----:B--2---:R-:W-:Y:S05]  /*c110*/  @!P0 NANOSLEEP.SYNCS 0x989680 ;  /* 0x009896800000895d */ /* 0x004fea0003900000 */
[----:B------:R-:W2:Y:S02]  /*c120*/  @!P0 SYNCS.PHASECHK.TRANS64 P0, [R0+URZ], R3 ;  /* 0x00000003000085a7 */ /* 0x000ea400080010ff */
[----:B--2---:R-:W-:Y:S05]  /*c130*/  @!P0 BRA `(.L_x_171) ;  /* 0xfffffffc00f08947 */ /* 0x004fea000383ffff */
[----:B------:R-:W-:Y:S05]  /*c140*/  BRA `(.L_x_172) ;  /* 0xffffff6800607947 */ /* 0x000fea000383ffff */
.L_x_52:
[----:B---3--:R-:W-:-:S07]  /*c150*/  MOV R0, UR5 ;  /* 0x0000000500007c02 */ /* 0x008fce0008000f00 */
.L_x_173:
[----:B-1----:R1:W2:Y:S02]  /*c160*/  SYNCS.PHASECHK.TRANS64.TRYWAIT P0, [R0+URZ], R3 ;  /* 0x00000003000075a7 */ /* 0x0022a400080011ff */
[----:B--2---:R-:W-:Y:S05]  /*c170*/  @!P0 NANOSLEEP.SYNCS 0x989680 ;  /* 0x009896800000895d */ /* 0x004fea0003900000 */
[----:B------:R-:W2:Y:S02]  /*c180*/  @!P0 SYNCS.PHASECHK.TRANS64 P0, [R0+URZ], R3 ;  /* 0x00000003000085a7 */ /* 0x000ea400080010ff */
[----:B--2---:R-:W-:Y:S05]  /*c190*/  @!P0 BRA `(.L_x_173) ;  /* 0xfffffffc00f08947 */ /* 0x004fea000383ffff */
[----:B------:R-:W-:Y:S05]  /*c1a0*/  BRA `(.L_x_174) ;  /* 0xffffff68006c7947 */ /* 0x000fea000383ffff */
.L_x_53:
[----:B---3--:R-:W-:-:S07]  /*c1b0*/  MOV R0, UR5 ;  /* 0x0000000500007c02 */ /* 0x008fce0008000f00 */
.L_x_175:
[----:B-1----:R1:W2:Y:S02]  /*c1c0*/  SYNCS.PHASECHK.TRANS64.TRYWAIT P0, [R0+URZ], R3 ;  /* 0x00000003000075a7 */ /* 0x0022a400080011ff */
[----:B--2---:R-:W-:Y:S05]  /*c1d0*/  @!P0 NANOSLEEP.SYNCS 0x989680 ;  /* 0x009896800000895d */ /* 0x004fea0003900000 */
[----:B------:R-:W2:Y:S02]  /*c1e0*/  @!P0 SYNCS.PHASECHK.TRANS64 P0, [R0+URZ], R3 ;  /* 0x00000003000085a7 */ /* 0x000ea400080010ff */
[----:B--2---:R-:W-:Y:S05]  /*c1f0*/  @!P0 BRA `(.L_x_175) ;  /* 0xfffffffc00f08947 */ /* 0x004fea000383ffff */
[----:B------:R-:W-:Y:S05]  /*c200*/  BRA `(.L_x_176) ;  /* 0xffffff6800787947 */ /* 0x000fea000383ffff */
.L_x_56:
[----:B-1----:R1:W2:Y:S02]  /*c210*/  SYNCS.PHASECHK.TRANS64.TRYWAIT P0, [R0+URZ+0x140], R4 ;  /* 0x00014004000075a7 */ /* 0x0022a400080011ff */
[----:B--2---:R-:W-:Y:S05]  /*c220*/  @!P0 NANOSLEEP.SYNCS 0x989680 ;  /* 0x009896800000895d */ /* 0x004fea0003900000 */
[----:B------:R-:W2:Y:S02]  /*c230*/  @!P0 SYNCS.PHASECHK.TRANS64 P0, [R0+URZ+0x140], R4 ;  /* 0x00014004000085a7 */ /* 0x000ea400080010ff */
[----:B--2---:R-:W-:Y:S05]  /*c240*/  @!P0 BRA `(.L_x_56) ;  /* 0xfffffffc00f08947 */ /* 0x004fea000383ffff */
[----:B------:R-:W-:Y:S05]  /*c250*/  BRA `(.L_x_177) ;  /* 0xffffff6800d87947 */ /* 0x000fea000383ffff */
.L_x_57:
[----:B------:R-:W-:-:S07]  /*c260*/  MOV R0, UR5 ;  /* 0x0000000500007c02 */ /* 0x000fce0008000f00 */
.L_x_178:
[----:B-1----:R1:W2:Y:S02]  /*c270*/  SYNCS.PHASECHK.TRANS64.TRYWAIT P0, [R0+URZ+0x110], R5 ;  /* 0x00011005000075a7 */ /* 0x0022a400080011ff */
[----:B--2---:R-:W-:Y:S05]  /*c280*/  @!P0 NANOSLEEP.SYNCS 0x989680 ;  /* 0x009896800000895d */ /* 0x004fea0003900000 */
[----:B------:R-:W2:Y:S02]  /*c290*/  @!P0 SYNCS.PHASECHK.TRANS64 P0, [R0+URZ+0x110], R5 ;  /* 0x00011005000085a7 */ /* 0x000ea400080010ff */
[----:B--2---:R-:W-:Y:S05]  /*c2a0*/  @!P0 BRA `(.L_x_178) ;  /* 0xfffffffc00f08947 */ /* 0x004fea000383ffff */
[----:B------:R-:W-:Y:S05]  /*c2b0*/  BRA `(.L_x_179) ;  /* 0xffffff6800e87947 */ /* 0x000fea000383ffff */
.L_x_58:
[----:B-1----:R1:W2:Y:S02]  /*c2c0*/  SYNCS.PHASECHK.TRANS64.TRYWAIT P1, [R0+URZ+0x100], R4 ;  /* 0x00010004000075a7 */ /* 0x0022a400080211ff */
[----:B--2---:R-:W-:Y:S05]  /*c2d0*/  @!P1 NANOSLEEP.SYNCS 0x989680 ;  /* 0x009896800000995d */ /* 0x004fea0003900000 */
[----:B------:R-:W2:Y:S02]  /*c2e0*/  @!P1 SYNCS.PHASECHK.TRANS64 P1, [R0+URZ+0x100], R4 ;  /* 0x00010004000095a7 */ /* 0x000ea400080210ff */
[----:B--2---:R-:W-:Y:S05]  /*c2f0*/  @!P1 BRA `(.L_x_58) ;  /* 0xfffffffc00f09947 */ /* 0x004fea000383ffff */
[----:B------:R-:W-:Y:S05]  /*c300*/  BRA `(.L_x_180) ;  /* 0xffffff6c00187947 */ /* 0x000fea000383ffff */
.L_x_61:
[----:B------:R-:W-:-:S07]  /*c310*/  MOV R0, UR5 ;  /* 0x0000000500007c02 */ /* 0x000fce0008000f00 */
.L_x_181:
[----:B-1----:R1:W2:Y:S02]  /*c320*/  SYNCS.PHASECHK.TRANS64.TRYWAIT P0, [R0+URZ+0x110], R2 ;  /* 0x00011002000075a7 */ /* 0x0022a400080011ff */
[----:B--2---:R-:W-:Y:S05]  /*c330*/  @!P0 NANOSLEEP.SYNCS 0x989680 ;  /* 0x009896800000895d */ /* 0x004fea0003900000 */
[----:B------:R-:W2:Y:S02]  /*c340*/  @!P0 SYNCS.PHASECHK.TRANS64 P0, [R0+URZ+0x110], R2 ;  /* 0x00011002000085a7 */ /* 0x000ea400080010ff */
[----:B--2---:R-:W-:Y:S05]  /*c350*/  @!P0 BRA `(.L_x_181) ;  /* 0xfffffffc00f08947 */ /* 0x004fea000383ffff */
[----:B------:R-:W-:Y:S05]  /*c360*/  BRA `(.L_x_60) ;  /* 0xffffff6c006c7947 */ /* 0x000fea000383ffff */
.L_x_70:
[----:B-1----:R-:W-:-:S04]  /*c370*/  MOV R4, UR6 ;  /* 0x0000000600047c02 */ /* 0x002fc80008000f00 */
[----:B------:R1:W2:Y:S03]  /*c380*/  SYNCS.PHASECHK.TRANS64.TRYWAIT P0, [R4+URZ+0x8], R5 ;  /* 0x00000805040075a7 */ /* 0x0002a600080011ff */
[----:B--2---:R-:W-:Y:S05]  /*c390*/  @!P0 NANOSLEEP.SYNCS 0x989680 ;  /* 0x009896800000895d */ /* 0x004fea0003900000 */
[----:B------:R-:W2:Y:S02]  /*c3a0*/  @!P0 SYNCS.PHASECHK.TRANS64 P0, [R4+URZ+0x8], R5 ;  /* 0x00000805040085a7 */ /* 0x000ea400080010ff */
[----:B--2---:R-:W-:Y:S05]  /*c3b0*/  @!P0 BRA `(.L_x_70) ;  /* 0xfffffffc00ec8947 */ /* 0x004fea000383ffff */
[----:B------:R-:W-:Y:S05]  /*c3c0*/  BRA `(.L_x_69) ;  /* 0xffffff7000207947 */ /* 0x000fea000383ffff */
.L_x_72:
[----:B------:R-:W-:Y:S01]  /*c3d0*/  BSSY B0, `(.L_x_182) ;  /* 0x0000006000007945 */ /* 0x000fe20003800000 */
[----:B------:R-:W-:-:S07]  /*c3e0*/  MOV R15, 0xffffffff ;  /* 0xffffffff000f7802 */ /* 0x000fce0000000f00 */
[----:B-1---5:R-:W-:Y:S05]  /*c3f0*/  WARPSYNC.COLLECTIVE R15, `(.L_x_183) ;  /* 0x000000000f0c7348 */ /* 0x022fea0003c00000 */
[----:B------:R-:W-:Y:S02]  /*c400*/  ELECT P6, UR79, PT ;  /* 0x00000000004f782f */ /* 0x000fe400038c0000 */
[----:B------:R-:W-:Y:S01]  /*c410*/  MOV R14, UR79 ;  /* 0x0000004f000e7c02 */ /* 0x000fe20008000f00 */
[----:B-1---5:R-:W-:Y:S10]  /*c420*/  ENDCOLLECTIVE ;  /* 0x000000000000791b */ /* 0x022ff40003800000 */
.L_x_183:
[----:B------:R-:W-:Y:S05]  /*c430*/  BSYNC B0 ;  /* 0x0000000000007941 */ /* 0x000fea0003800000 */
.L_x_182:
[----:B------:R-:W-:Y:S05]  /*c440*/  BRA `(.L_x_184) ;  /* 0xffffff7000507947 */ /* 0x000fea000383ffff */
.L_x_74:
[----:B-1----:R-:W-:-:S04]  /*c450*/  MOV R2, UR6 ;  /* 0x0000000600027c02 */ /* 0x002fc80008000f00 */
[----:B------:R1:W2:Y:S03]  /*c460*/  SYNCS.PHASECHK.TRANS64.TRYWAIT P0, [R2+URZ+0x8], R3 ;  /* 0x00000803020075a7 */ /* 0x0002a600080011ff */
[----:B--2---:R-:W-:Y:S05]  /*c470*/  @!P0 NANOSLEEP.SYNCS 0x989680 ;  /* 0x009896800000895d */ /* 0x004fea0003900000 */
[----:B------:R-:W2:Y:S02]  /*c480*/  @!P0 SYNCS.PHASECHK.TRANS64 P0, [R2+URZ+0x8], R3 ;  /* 0x00000803020085a7 */ /* 0x000ea400080010ff */
[----:B--2---:R-:W-:Y:S05]  /*c490*/  @!P0 BRA `(.L_x_74) ;  /* 0xfffffffc00ec8947 */ /* 0x004fea000383ffff */
[----:B------:R-:W-:Y:S05]  /*c4a0*/  BRA `(.L_x_73) ;  /* 0xffffff7000547947 */ /* 0x000fea000383ffff */
.L_x_75:
[----:B-1----:R1:W2:Y:S02]  /*c4b0*/  SYNCS.PHASECHK.TRANS64.TRYWAIT P0, [R0+URZ+0x100], R4 ;  /* 0x00010004000075a7 */ /* 0x0022a400080011ff */
[----:B--2---:R-:W-:Y:S05]  /*c4c0*/  @!P0 NANOSLEEP.SYNCS 0x989680 ;  /* 0x009896800000895d */ /* 0x004fea0003900000 */
[----:B------:R-:W2:Y:S02]  /*c4d0*/  @!P0 SYNCS.PHASECHK.TRANS64 P0, [R0+URZ+0x100], R4 ;  /* 0x00010004000085a7 */ /* 0x000ea400080010ff */
[----:B--2---:R-:W-:Y:S05]  /*c4e0*/  @!P0 BRA `(.L_x_75) ;  /* 0xfffffffc00f08947 */ /* 0x004fea000383ffff */
[----:B------:R-:W-:Y:S05]  /*c4f0*/  BRA `(.L_x_185) ;  /* 0xffffff7400307947 */ /* 0x000fea000383ffff */
.L_x_77:
[----:B------:R-:W-:-:S07]  /*c500*/  MOV R0, UR10 ;  /* 0x0000000a00007c02 */ /* 0x000fce0008000f00 */
.L_x_186:
[----:B-1----:R1:W2:Y:S02]  /*c510*/  SYNCS.PHASECHK.TRANS64.TRYWAIT P0, [R0+URZ+0x130], R4 ;  /* 0x00013004000075a7 */ /* 0x0022a400080011ff */
[----:B--2---:R-:W-:Y:S05]  /*c520*/  @!P0 NANOSLEEP.SYNCS 0x989680 ;  /* 0x009896800000895d */ /* 0x004fea0003900000 */
[----:B------:R-:W2:Y:S02]  /*c530*/  @!P0 SYNCS.PHASECHK.TRANS64 P0, [R0+URZ+0x130], R4 ;  /* 0x00013004000085a7 */ /* 0x000ea400080010ff */
[----:B--2---:R-:W-:Y:S05]  /*c540*/  @!P0 BRA `(.L_x_186) ;  /* 0xfffffffc00f08947 */ /* 0x004fea000383ffff */
[----:B------:R-:W-:Y:S05]  /*c550*/  BRA `(.L_x_187) ;  /* 0xffffff74007c7947 */ /* 0x000fea000383ffff */
.L_x_80:
[----:B------:R-:W-:Y:S07]  /*c560*/  MOV R0, UR9 ;  /* 0x0000000900007c02 */ /* 0x000fee0008000f00 */
.L_x_188:
[----:B-1----:R1:W2:Y:S02]  /*c570*/  SYNCS.PHASECHK.TRANS64.TRYWAIT P0, [R0+URZ], R4 ;  /* 0x00000004000075a7 */ /* 0x0022a400080011ff */
[----:B--2---:R-:W-:Y:S05]  /*c580*/  @!P0 NANOSLEEP.SYNCS 0x989680 ;  /* 0x009896800000895d */ /* 0x004fea0003900000 */
[----:B------:R-:W2:Y:S02]  /*c590*/  @!P0 SYNCS.PHASECHK.TRANS64 P0, [R0+URZ], R4 ;  /* 0x00000004000085a7 */ /* 0x000ea400080010ff */
[----:B--2---:R-:W-:Y:S05]  /*c5a0*/  @!P0 BRA `(.L_x_188) ;  /* 0xfffffffc00f08947 */ /* 0x004fea000383ffff */
[----:B------:R-:W-:Y:S05]  /*c5b0*/  BRA `(.L_x_79) ;  /* 0xffffff7400907947 */ /* 0x000fea000383ffff */
.L_x_84:
[----:B-1----:R-:W-:-:S07]  /*c5c0*/  MOV R0, UR5 ;  /* 0x0000000500007c02 */ /* 0x002fce0008000f00 */
.L_x_189:
[----:B-1----:R1:W2:Y:S02]  /*c5d0*/  SYNCS.PHASECHK.TRANS64.TRYWAIT P0, [R0+URZ], R2 ;  /* 0x00000002000075a7 */ /* 0x0022a400080011ff */
[----:B--2---:R-:W-:Y:S05]  /*c5e0*/  @!P0 NANOSLEEP.SYNCS 0x989680 ;  /* 0x009896800000895d */ /* 0x004fea0003900000 */
[----:B------:R-:W2:Y:S02]  /*c5f0*/  @!P0 SYNCS.PHASECHK.TRANS64 P0, [R0+URZ], R2 ;  /* 0x00000002000085a7 */ /* 0x000ea400080010ff */
[----:B--2---:R-:W-:Y:S05]  /*c600*/  @!P0 BRA `(.L_x_189) ;  /* 0xfffffffc00f08947 */ /* 0x004fea000383ffff */
[----:B------:R-:W-:Y:S05]  /*c610*/  BRA `(.L_x_190) ;  /* 0xffffff78005c7947 */ /* 0x000fea000383ffff */
.L_x_87:
[----:B------:R-:W-:-:S07]  /*c620*/  MOV R0, UR8 ;  /* 0x0000000800007c02 */ /* 0x000fce0008000f00 */
.L_x_191:
[----:B-1----:R1:W2:Y:S02]  /*c630*/  SYNCS.PHASECHK.TRANS64.TRYWAIT P1, [R0+URZ+0x160], R2 ;  /* 0x00016002000075a7 */ /* 0x0022a400080211ff */
[----:B--2---:R-:W-:Y:S05]  /*c640*/  @!P1 NANOSLEEP.SYNCS 0x989680 ;  /* 0x009896800000995d */ /* 0x004fea0003900000 */
[----:B------:R-:W2:Y:S02]  /*c650*/  @!P1 SYNCS.PHASECHK.TRANS64 P1, [R0+URZ+0x160], R2 ;  /* 0x00016002000095a7 */ /* 0x000ea400080210ff */
[----:B--2---:R-:W-:Y:S05]  /*c660*/  @!P1 BRA `(.L_x_191) ;  /* 0xfffffffc00f09947 */ /* 0x004fea000383ffff */
[----:B------:R-:W-:Y:S05]  /*c670*/  BRA `(.L_x_192) ;  /* 0xffffff7800a87947 */ /* 0x000fea000383ffff */
.L_x_92:
[----:B--2---:R2:W4:Y:S02]  /*c680*/  SYNCS.PHASECHK.TRANS64.TRYWAIT P0, [R0+URZ+0x100], R2 ;  /* 0x00010002000075a7 */ /* 0x00452400080011ff */
[----:B----4-:R-:W-:Y:S05]  /*c690*/  @!P0 NANOSLEEP.SYNCS 0x989680 ;  /* 0x009896800000895d */ /* 0x010fea0003900000 */
[----:B------:R-:W4:Y:S02]  /*c6a0*/  @!P0 SYNCS.PHASECHK.TRANS64 P0, [R0+URZ+0x100], R2 ;  /* 0x00010002000085a7 */ /* 0x000f2400080010ff */
[----:B----4-:R-:W-:Y:S05]  /*c6b0*/  @!P0 BRA `(.L_x_92) ;  /* 0xfffffffc00f08947 */ /* 0x010fea000383ffff */
[----:B------:R-:W-:Y:S05]  /*c6c0*/  BRA `(.L_x_193) ;  /* 0xffffff7c00bc7947 */ /* 0x000fea000383ffff */
.L_x_95:
[----:B------:R-:W-:Y:S07]  /*c6d0*/  MOV R0, UR6 ;  /* 0x0000000600007c02 */ /* 0x000fee0008000f00 */
.L_x_194:
[----:B--2---:R2:W4:Y:S02]  /*c6e0*/  SYNCS.PHASECHK.TRANS64.TRYWAIT P0, [R0+URZ+0xf8], R2 ;  /* 0x0000f802000075a7 */ /* 0x00452400080011ff */
[----:B----4-:R-:W-:Y:S05]  /*c6f0*/  @!P0 NANOSLEEP.SYNCS 0x989680 ;  /* 0x009896800000895d */ /* 0x010fea0003900000 */
[----:B------:R-:W4:Y:S02]  /*c700*/  @!P0 SYNCS.PHASECHK.TRANS64 P0, [R0+URZ+0xf8], R2 ;  /* 0x0000f802000085a7 */ /* 0x000f2400080010ff */
[----:B----4-:R-:W-:Y:S05]  /*c710*/  @!P0 BRA `(.L_x_194) ;  /* 0xfffffffc00f08947 */ /* 0x010fea000383ffff */
[----:B------:R-:W-:Y:S05]  /*c720*/  BRA `(.L_x_94) ;  /* 0xffffff80009c7947 */ /* 0x000fea000383ffff */
.L_x_98:
[----:B------:R-:W-:Y:S07]  /*c730*/  MOV R0, UR6 ;  /* 0x0000000600007c02 */ /* 0x000fee0008000f00 */
.L_x_195:
[----:B-1----:R1:W2:Y:S02]  /*c740*/  SYNCS.PHASECHK.TRANS64.TRYWAIT P0, [R0+URZ+0xd0], R14 ;  /* 0x0000d00e000075a7 */ /* 0x0022a400080011ff */
[----:B--2---:R-:W-:Y:S05]  /*c750*/  @!P0 NANOSLEEP.SYNCS 0x989680 ;  /* 0x009896800000895d */ /* 0x004fea0003900000 */
[----:B------:R-:W2:Y:S02]  /*c760*/  @!P0 SYNCS.PHASECHK.TRANS64 P0, [R0+URZ+0xd0], R14 ;  /* 0x0000d00e000085a7 */ /* 0x000ea400080010ff */
[----:B--2---:R-:W-:Y:S05]  /*c770*/  @!P0 BRA `(.L_x_195) ;  /* 0xfffffffc00f08947 */ /* 0x004fea000383ffff */
[----:B------:R-:W-:Y:S05]  /*c780*/  BRA `(.L_x_196) ;  /* 0xffffff8400147947 */ /* 0x000fea000383ffff */
.L_x_99:
[----:B------:R-:W-:Y:S07]  /*c790*/  MOV R0, UR6 ;  /* 0x0000000600007c02 */ /* 0x000fee0008000f00 */
.L_x_197:
[----:B-1----:R1:W2:Y:S02]  /*c7a0*/  SYNCS.PHASECHK.TRANS64.TRYWAIT P0, [R0+URZ+0xd8], R14 ;  /* 0x0000d80e000075a7 */ /* 0x0022a400080011ff */
[----:B--2---:R-:W-:Y:S05]  /*c7b0*/  @!P0 NANOSLEEP.SYNCS 0x989680 ;  /* 0x009896800000895d */ /* 0x004fea0003900000 */
[----:B------:R-:W2:Y:S02]  /*c7c0*/  @!P0 SYNCS.PHASECHK.TRANS64 P0, [R0+URZ+0xd8], R14 ;  /* 0x0000d80e000085a7 */ /* 0x000ea400080010ff */
[----:B--2---:R-:W-:Y:S05]  /*c7d0*/  @!P0 BRA `(.L_x_197) ;  /* 0xfffffffc00f08947 */ /* 0x004fea000383ffff */
[----:B------:R-:W-:Y:S05]  /*c7e0*/  BRA `(.L_x_198) ;  /* 0xffffff84004c7947 */ /* 0x000fea000383ffff */
.L_x_100:
[----:B------:R-:W-:Y:S07]  /*c7f0*/  MOV R0, UR6 ;  /* 0x0000000600007c02 */ /* 0x000fee0008000f00 */
.L_x_199:
[----:B-1----:R1:W2:Y:S02]  /*c800*/  SYNCS.PHASECHK.TRANS64.TRYWAIT P0, [R0+URZ+0xe0], R14 ;  /* 0x0000e00e000075a7 */ /* 0x0022a400080011ff */
[----:B--2---:R-:W-:Y:S05]  /*c810*/  @!P0 NANOSLEEP.SYNCS 0x989680 ;  /* 0x009896800000895d */ /* 0x004fea0003900000 */
[----:B------:R-:W2:Y:S02]  /*c820*/  @!P0 SYNCS.PHASECHK.TRANS64 P0, [R0+URZ+0xe0], R14 ;  /* 0x0000e00e000085a7 */ /* 0x000ea400080010ff */
[----:B--2---:R-:W-:Y:S05]  /*c830*/  @!P0 BRA `(.L_x_199) ;  /* 0xfffffffc00f08947 */ /* 0x004fea000383ffff */
[----:B------:R-:W-:Y:S05]  /*c840*/  BRA `(.L_x_200) ;  /* 0xffffff8400907947 */ /* 0x000fea000383ffff */
.L_x_101:
[----:B------:R-:W-:Y:S07]  /*c850*/  MOV R0, UR6 ;  /* 0x0000000600007c02 */ /* 0x000fee0008000f00 */
.L_x_201:
[----:B-1----:R1:W2:Y:S02]  /*c860*/  SYNCS.PHASECHK.TRANS64.TRYWAIT P0, [R0+URZ+0xe8], R14 ;  /* 0x0000e80e000075a7 */ /* 0x0022a400080011ff */
[----:B--2---:R-:W-:Y:S05]  /*c870*/  @!P0 NANOSLEEP.SYNCS 0x989680 ;  /* 0x009896800000895d */ /* 0x004fea0003900000 */
[----:B------:R-:W2:Y:S02]  /*c880*/  @!P0 SYNCS.PHASECHK.TRANS64 P0, [R0+URZ+0xe8], R14 ;  /* 0x0000e80e000085a7 */ /* 0x000ea400080010ff */
[----:B--2---:R-:W-:Y:S05]  /*c890*/  @!P0 BRA `(.L_x_201) ;  /* 0xfffffffc00f08947 */ /* 0x004fea000383ffff */
[----:B------:R-:W-:Y:S05]  /*c8a0*/  BRA `(.L_x_202) ;  /* 0xffffff8800147947 */ /* 0x000fea000383ffff */
.L_x_103:
[----:B------:R-:W-:-:S07]  /*c8b0*/  MOV R0, UR6 ;  /* 0x0000000600007c02 */ /* 0x000fce0008000f00 */
.L_x_203:
[----:B-1----:R1:W4:Y:S02]  /*c8c0*/  SYNCS.PHASECHK.TRANS64.TRYWAIT P0, [R0+URZ+0xd0], R2 ;  /* 0x0000d002000075a7 */ /* 0x00232400080011ff */
[----:B----4-:R-:W-:Y:S05]  /*c8d0*/  @!P0 NANOSLEEP.SYNCS 0x989680 ;  /* 0x009896800000895d */ /* 0x010fea0003900000 */
[----:B------:R-:W4:Y:S02]  /*c8e0*/  @!P0 SYNCS.PHASECHK.TRANS64 P0, [R0+URZ+0xd0], R2 ;  /* 0x0000d002000085a7 */ /* 0x000f2400080010ff */
[----:B----4-:R-:W-:Y:S05]  /*c8f0*/  @!P0 BRA `(.L_x_203) ;  /* 0xfffffffc00f08947 */ /* 0x010fea000383ffff */
[----:B------:R-:W-:Y:S05]  /*c900*/  BRA `(.L_x_204) ;  /* 0xffffff8800847947 */ /* 0x000fea000383ffff */
.L_x_104:
[----:B-1----:R-:W-:-:S07]  /*c910*/  MOV R0, UR6 ;  /* 0x0000000600007c02 */ /* 0x002fce0008000f00 */
.L_x_205:
[----:B-1----:R1:W4:Y:S02]  /*c920*/  SYNCS.PHASECHK.TRANS64.TRYWAIT P0, [R0+URZ+0xd8], R2 ;  /* 0x0000d802000075a7 */ /* 0x00232400080011ff */
[----:B----4-:R-:W-:Y:S05]  /*c930*/  @!P0 NANOSLEEP.SYNCS 0x989680 ;  /* 0x009896800000895d */ /* 0x010fea0003900000 */
[----:B------:R-:W4:Y:S02]  /*c940*/  @!P0 SYNCS.PHASECHK.TRANS64 P0, [R0+URZ+0xd8], R2 ;  /* 0x0000d802000085a7 */ /* 0x000f2400080010ff */
[----:B----4-:R-:W-:Y:S05]  /*c950*/  @!P0 BRA `(.L_x_205) ;  /* 0xfffffffc00f08947 */ /* 0x010fea000383ffff */
[----:B------:R-:W-:Y:S05]  /*c960*/  BRA `(.L_x_206) ;  /* 0xffffff8800747947 */ /* 0x000fea000383ffff */
.L_x_105:
[----:B-1----:R-:W-:-:S07]  /*c970*/  MOV R0, UR6 ;  /* 0x0000000600007c02 */ /* 0x002fce0008000f00 */
.L_x_207:
[----:B-1----:R1:W4:Y:S02]  /*c980*/  SYNCS.PHASECHK.TRANS64.TRYWAIT P0, [R0+URZ+0xe0], R2 ;  /* 0x0000e002000075a7 */ /* 0x00232400080011ff */
[----:B----4-:R-:W-:Y:S05]  /*c990*/  @!P0 NANOSLEEP.SYNCS 0x989680 ;  /* 0x009896800000895d */ /* 0x010fea0003900000 */
[----:B------:R-:W4:Y:S02]  /*c9a0*/  @!P0 SYNCS.PHASECHK.TRANS64 P0, [R0+URZ+0xe0], R2 ;  /* 0x0000e002000085a7 */ /* 0x000f2400080010ff */
[----:B----4-:R-:W-:Y:S05]  /*c9b0*/  @!P0 BRA `(.L_x_207) ;  /* 0xfffffffc00f08947 */ /* 0x010fea000383ffff */
[----:B------:R-:W-:Y:S05]  /*c9c0*/  BRA `(.L_x_208) ;  /* 0xffffff8800647947 */ /* 0x000fea000383ffff */
.L_x_107:
[----:B--2---:R2:W4:Y:S02]  /*c9d0*/  SYNCS.PHASECHK.TRANS64.TRYWAIT P0, [R0+URZ+0x100], R2 ;  /* 0x00010002000075a7 */ /* 0x00452400080011ff */
[----:B----4-:R-:W-:Y:S05]  /*c9e0*/  @!P0 NANOSLEEP.SYNCS 0x989680 ;  /* 0x009896800000895d */ /* 0x010fea0003900000 */
[----:B------:R-:W4:Y:S02]  /*c9f0*/  @!P0 SYNCS.PHASECHK.TRANS64 P0, [R0+URZ+0x100], R2 ;  /* 0x00010002000085a7 */ /* 0x000f2400080010ff */
[----:B----4-:R-:W-:Y:S05]  /*ca00*/  @!P0 BRA `(.L_x_107) ;  /* 0xfffffffc00f08947 */ /* 0x010fea000383ffff */
[----:B------:R-:W-:Y:S05]  /*ca10*/  BRA `(.L_x_209) ;  /* 0xffffff8c00407947 */ /* 0x000fea000383ffff */
.L_x_119:
[----:B-1----:R1:W2:Y:S02]  /*ca20*/  SYNCS.PHASECHK.TRANS64.TRYWAIT P1, [R0+URZ+0xb0], R3 ;  /* 0x0000b003000075a7 */ /* 0x0022a400080211ff */
[----:B--2---:R-:W-:Y:S05]  /*ca30*/  @!P1 NANOSLEEP.SYNCS 0x989680 ;  /* 0x009896800000995d */ /* 0x004fea0003900000 */
[----:B------:R-:W2:Y:S02]  /*ca40*/  @!P1 SYNCS.PHASECHK.TRANS64 P1, [R0+URZ+0xb0], R3 ;  /* 0x0000b003000095a7 */ /* 0x000ea400080210ff */
[----:B--2---:R-:W-:Y:S05]  /*ca50*/  @!P1 BRA `(.L_x_119) ;  /* 0xfffffffc00f09947 */ /* 0x004fea000383ffff */
[----:B------:R-:W-:Y:S05]  /*ca60*/  BRA `(.L_x_118) ;  /* 0xffffff9800b87947 */ /* 0x000fea000383ffff */
.L_x_121:
[----:B--2---:R2:W4:Y:S02]  /*ca70*/  SYNCS.PHASECHK.TRANS64.TRYWAIT P0, [R192+URZ+0x120], R4 ;  /* 0x00012004c00075a7 */ /* 0x00452400080011ff */
[----:B----4-:R-:W-:Y:S05]  /*ca80*/  @!P0 NANOSLEEP.SYNCS 0x989680 ;  /* 0x009896800000895d */ /* 0x010fea0003900000 */
[----:B------:R-:W4:Y:S02]  /*ca90*/  @!P0 SYNCS.PHASECHK.TRANS64 P0, [R192+URZ+0x120], R4 ;  /* 0x00012004c00085a7 */ /* 0x000f2400080010ff */
[----:B----4-:R-:W-:Y:S05]  /*caa0*/  @!P0 BRA `(.L_x_121) ;  /* 0xfffffffc00f08947 */ /* 0x010fea000383ffff */
[----:B------:R-:W-:Y:S05]  /*cab0*/  BRA `(.L_x_120) ;  /* 0xffffff9c00147947 */ /* 0x000fea000383ffff */
.L_x_130:
[----:B--2---:R2:W3:Y:S02]  /*cac0*/  SYNCS.PHASECHK.TRANS64.TRYWAIT P0, [R0+URZ+0xb0], R4 ;  /* 0x0000b004000075a7 */ /* 0x0044e400080011ff */
[----:B---3--:R-:W-:Y:S05]  /*cad0*/  @!P0 NANOSLEEP.SYNCS 0x989680 ;  /* 0x009896800000895d */ /* 0x008fea0003900000 */
[----:B------:R-:W3:Y:S02]  /*cae0*/  @!P0 SYNCS.PHASECHK.TRANS64 P0, [R0+URZ+0xb0], R4 ;  /* 0x0000b004000085a7 */ /* 0x000ee400080010ff */
[----:B---3--:R-:W-:Y:S05]  /*caf0*/  @!P0 BRA `(.L_x_130) ;  /* 0xfffffffc00f08947 */ /* 0x008fea000383ffff */
[----:B------:R-:W-:Y:S05]  /*cb00*/  BRA `(.L_x_129) ;  /* 0xffffffb000207947 */ /* 0x000fea000383ffff */
.L_x_139:
[----:B--2---:R2:W3:Y:S02]  /*cb10*/  SYNCS.PHASECHK.TRANS64.TRYWAIT P0, [R0+URZ+0xb0], R7 ;  /* 0x0000b007000075a7 */ /* 0x0044e400080011ff */
[----:B---3--:R-:W-:Y:S05]  /*cb20*/  @!P0 NANOSLEEP.SYNCS 0x989680 ;  /* 0x009896800000895d */ /* 0x008fea0003900000 */
[----:B------:R-:W3:Y:S02]  /*cb30*/  @!P0 SYNCS.PHASECHK.TRANS64 P0, [R0+URZ+0xb0], R7 ;  /* 0x0000b007000085a7 */ /* 0x000ee400080010ff */
[----:B---3--:R-:W-:Y:S05]  /*cb40*/  @!P0 BRA `(.L_x_139) ;  /* 0xfffffffc00f08947 */ /* 0x008fea000383ffff */
[----:B------:R-:W-:Y:S05]  /*cb50*/  BRA `(.L_x_138) ;  /* 0xffffffc4007c7947 */ /* 0x000fea000383ffff */
.L_x_148:
[----:B--2---:R2:W3:Y:S02]  /*cb60*/  SYNCS.PHASECHK.TRANS64.TRYWAIT P0, [R0+URZ+0xb0], R4 ;  /* 0x0000b004000075a7 */ /* 0x0044e400080011ff */
[----:B---3--:R-:W-:Y:S05]  /*cb70*/  @!P0 NANOSLEEP.SYNCS 0x989680 ;  /* 0x009896800000895d */ /* 0x008fea0003900000 */
[----:B------:R-:W3:Y:S02]  /*cb80*/  @!P0 SYNCS.PHASECHK.TRANS64 P0, [R0+URZ+0xb0], R4 ;  /* 0x0000b004000085a7 */ /* 0x000ee400080010ff */
[----:B---3--:R-:W-:Y:S05]  /*cb90*/  @!P0 BRA `(.L_x_148) ;  /* 0xfffffffc00f08947 */ /* 0x008fea000383ffff */
[----:B------:R-:W-:Y:S05]  /*cba0*/  BRA `(.L_x_147) ;  /* 0xffffffd800e47947 */ /* 0x000fea000383ffff */
        .weak           $__internal_0_$__cuda_sm10x_tcgen05_guardrail_trap_col_being_dealloced_not_returned_by_alloc
        .type           $__internal_0_$__cuda_sm10x_tcgen05_guardrail_trap_col_being_dealloced_not_returned_by_alloc,@function
        .size           $__internal_0_$__cuda_sm10x_tcgen05_guardrail_trap_col_being_dealloced_not_returned_by_alloc,($__internal_1_$__cuda_sm10x_tcgen05_guardrail_trap_phase_invalid_during_alloc - $__internal_0_$__cuda_sm10x_tcgen05_guardrail_trap_col_being_dealloced_not_returned_by_alloc)
$__internal_0_$__cuda_sm10x_tcgen05_guardrail_trap_col_being_dealloced_not_returned_by_alloc:
[----:B------:R-:W-:Y:S05]  /*cbb0*/  BPT.TRAP 0x1 ;  /* 0x000000040000795c */ /* 0x000fea0000300000 */
[----:B------:R-:W-:-:S04]  /*cbc0*/  HFMA2 R3, -RZ, RZ, 0, 0 ;  /* 0x00000000ff037431 */ /* 0x000fc800000001ff */
[----:B------:R-:W-:Y:S05]  /*cbd0*/  RET.REL.NODEC R2 `(_ZN7cutlass13device_kernelINS_4gemm6kernel13GemmUniversalIN4cute5tupleIJiiiiEEENS1_10collective13CollectiveMmaINS1_35MainloopSm100TmaUmmaWarpSpecializedILi11ELi2ELi2ENS5_IJNS4_1CILi2EEENSA_ILi1EEESC_EEEEENS5_IJNSA_ILi256EEESF_NSA_ILi64EEEEEENS_12float_e4m3_tENS5_IJlSC_lEEESI_SJ_NS4_8TiledMMAINS4_8MMA_AtomIJNS4_10MMA_TraitsINS4_25SM100_MMA_F8F6F4_2x1SM_SSEJSI_SI_fSF_SF_NS4_17integral_constantINS4_4UMMA5MajorELSQ_0EEESR_NSO_INSP_7ScaleInELSS_0EEEST_EEEEEENS4_6LayoutINS5_IJSC_SC_SC_EEENS5_IJNSA_ILi0EEESY_SY_EEEEENS5_IJNS4_10UnderscoreES11_S11_EEEEENS4_18SM100_TMA_2SM_LOADENS4_14ComposedLayoutINS4_7SwizzleILi2ELi4ELi3EEENS4_18smem_ptr_flag_bitsILi8EEENSW_INS5_IJNSA_ILi8EEESG_EEENS5_IJSG_SC_EEEEEEEvNS4_8identityES14_S1E_vS1F_EENS_8epilogue10collective18CollectiveEpilogueINS1H_23Sm100TmaWarpSpecializedILi4ELi2ELi64ELb0ELb0EEEJNS5_IJNSA_ILi128EEESF_SG_EEENS5_IJNSW_IS1M_SC_EENSW_ISG_SC_EEEEESI_SJ_SI_SJ_NS1H_6fusion15FusionCallbacksIS1L_NS1R_17LinCombPerRowBiasISI_fSI_SI_fLi16ELNS_15FloatRoundStyleE2EEES1N_S1Q_JEEENS4_5SM1004TMEM4LOAD26SM100_TMEM_LOAD_32dp32b64xENS4_13SM90_TMA_LOADES1E_NS4_39AutoVectorizingCopyWithAssumedAlignmentILi128EEENS4_14SM90_TMA_STOREES1E_S23_S23_EEEvvEEEEvNT_6ParamsE) ;  /* 0xffffff3402087950 */ /* 0x000fea0003c3ffff */
        .weak           $__internal_1_$__cuda_sm10x_tcgen05_guardrail_trap_phase_invalid_during_alloc
        .type           $__internal_1_$__cuda_sm10x_tcgen05_guardrail_trap_phase_invalid_during_alloc,@function
        .size           $__internal_1_$__cuda_sm10x_tcgen05_guardrail_trap_phase_invalid_during_alloc,($__internal_2_$__cuda_sm10x_tcgen05_guardrail_trap_unallocated_columns_being_dealloced - $__internal_1_$__cuda_sm10x_tcgen05_guardrail_trap_phase_invalid_during_alloc)
$__internal_1_$__cuda_sm10x_tcgen05_guardrail_trap_phase_invalid_during_alloc:
[----:B------:R-:W-:Y:S05]  /*cbe0*/  BPT.TRAP 0x1 ;  /* 0x000000040000795c */ /* 0x000fea0000300000 */
[----:B------:R-:W-:-:S04]  /*cbf0*/  MOV R3, 0x0 ;  /* 0x0000000000037802 */ /* 0x000fc80000000f00 */
[----:B------:R-:W-:Y:S05]  /*cc00*/  RET.REL.NODEC R2 `(_ZN7cutlass13device_kernelINS_4gemm6kernel13GemmUniversalIN4cute5tupleIJiiiiEEENS1_10collective13CollectiveMmaINS1_35MainloopSm100TmaUmmaWarpSpecializedILi11ELi2ELi2ENS5_IJNS4_1CILi2EEENSA_ILi1EEESC_EEEEENS5_IJNSA_ILi256EEESF_NSA_ILi64EEEEEENS_12float_e4m3_tENS5_IJlSC_lEEESI_SJ_NS4_8TiledMMAINS4_8MMA_AtomIJNS4_10MMA_TraitsINS4_25SM100_MMA_F8F6F4_2x1SM_SSEJSI_SI_fSF_SF_NS4_17integral_constantINS4_4UMMA5MajorELSQ_0EEESR_NSO_INSP_7ScaleInELSS_0EEEST_EEEEEENS4_6LayoutINS5_IJSC_SC_SC_EEENS5_IJNSA_ILi0EEESY_SY_EEEEENS5_IJNS4_10UnderscoreES11_S11_EEEEENS4_18SM100_TMA_2SM_LOADENS4_14ComposedLayoutINS4_7SwizzleILi2ELi4ELi3EEENS4_18smem_ptr_flag_bitsILi8EEENSW_INS5_IJNSA_ILi8EEESG_EEENS5_IJSG_SC_EEEEEEEvNS4_8identityES14_S1E_vS1F_EENS_8epilogue10collective18CollectiveEpilogueINS1H_23Sm100TmaWarpSpecializedILi4ELi2ELi64ELb0ELb0EEEJNS5_IJNSA_ILi128EEESF_SG_EEENS5_IJNSW_IS1M_SC_EENSW_ISG_SC_EEEEESI_SJ_SI_SJ_NS1H_6fusion15FusionCallbacksIS1L_NS1R_17LinCombPerRowBiasISI_fSI_SI_fLi16ELNS_15FloatRoundStyleE2EEES1N_S1Q_JEEENS4_5SM1004TMEM4LOAD26SM100_TMEM_LOAD_32dp32b64xENS4_13SM90_TMA_LOADES1E_NS4_39AutoVectorizingCopyWithAssumedAlignmentILi128EEENS4_14SM90_TMA_STOREES1E_S23_S23_EEEvvEEEEvNT_6ParamsE) ;  /* 0xffffff3002fc7950 */ /* 0x000fea0003c3ffff */
        .weak           $__internal_2_$__cuda_sm10x_tcgen05_guardrail_trap_unallocated_columns_being_dealloced
        .type           $__internal_2_$__cuda_sm10x_tcgen05_guardrail_trap_unallocated_columns_being_dealloced,@function
        .size           $__internal_2_$__cuda_sm10x_tcgen05_guardrail_trap_unallocated_columns_being_dealloced,(.L_x_211 - $__internal_2_$__cuda_sm10x_tcgen05_guardrail_trap_unallocated_columns_being_dealloced)
$__internal_2_$__cuda_sm10x_tcgen05_guardrail_trap_unallocated_columns_being_dealloced:
[----:B------:R-:W-:Y:S05]  /*cc10*/  BPT.TRAP 0x1 ;  /* 0x000000040000795c */ /* 0x000fea0000300000 */
[----:B------:R-:W-:-:S04]  /*cc20*/  HFMA2 R3, -RZ, RZ, 0, 0 ;  /* 0x00000000ff037431 */ /* 0x000fc800000001ff */
[----:B------:R-:W-:Y:S05]  /*cc30*/  RET.REL.NODEC R2 `(_ZN7cutlass13device_kernelINS_4gemm6kernel13GemmUniversalIN4cute5tupleIJiiiiEEENS1_10collective13CollectiveMmaINS1_35MainloopSm100TmaUmmaWarpSpecializedILi11ELi2ELi2ENS5_IJNS4_1CILi2EEENSA_ILi1EEESC_EEEEENS5_IJNSA_ILi256EEESF_NSA_ILi64EEEEEENS_12float_e4m3_tENS5_IJlSC_lEEESI_SJ_NS4_8TiledMMAINS4_8MMA_AtomIJNS4_10MMA_TraitsINS4_25SM100_MMA_F8F6F4_2x1SM_SSEJSI_SI_fSF_SF_NS4_17integral_constantINS4_4UMMA5MajorELSQ_0EEESR_NSO_INSP_7ScaleInELSS_0EEEST_EEEEEENS4_6LayoutINS5_IJSC_SC_SC_EEENS5_IJNSA_ILi0EEESY_SY_EEEEENS5_IJNS4_10UnderscoreES11_S11_EEEEENS4_18SM100_TMA_2SM_LOADENS4_14ComposedLayoutINS4_7SwizzleILi2ELi4ELi3EEENS4_18smem_ptr_flag_bitsILi8EEENSW_INS5_IJNSA_ILi8EEESG_EEENS5_IJSG_SC_EEEEEEEvNS4_8identityES14_S1E_vS1F_EENS_8epilogue10collective18CollectiveEpilogueINS1H_23Sm100TmaWarpSpecializedILi4ELi2ELi64ELb0ELb0EEEJNS5_IJNSA_ILi128EEESF_SG_EEENS5_IJNSW_IS1M_SC_EENSW_ISG_SC_EEEEESI_SJ_SI_SJ_NS1H_6fusion15FusionCallbacksIS1L_NS1R_17LinCombPerRowBiasISI_fSI_SI_fLi16ELNS_15FloatRoundStyleE2EEES1N_S1Q_JEEENS4_5SM1004TMEM4LOAD26SM100_TMEM_LOAD_32dp32b64xENS4_13SM90_TMA_LOADES1E_NS4_39AutoVectorizingCopyWithAssumedAlignmentILi128EEENS4_14SM90_TMA_STOREES1E_S23_S23_EEEvvEEEEvNT_6ParamsE) ;  /* 0xffffff3002f07950 */ /* 0x000fea0003c3ffff */
.L_x_210:
[----:B------:R-:W-:-:S00]  /*cc40*/  BRA `(.L_x_210) ;  /* 0xfffffffc00fc7947 */ /* 0x000fc0000383ffff */
[----:B------:R-:W-:-:S00]  /*cc50*/  NOP ;  /* 0x0000000000007918 */ /* 0x000fc00000000000 */
        /* <DEDUP_REMOVED lines=10> */
.L_x_211:


//--------------------- .nv.global.init           --------------------------
	.section	.nv.global.init,"aw",@progbits
.nv.global.init:
	.type		$str$27,@object
	.size		$str$27,($str$28 - $str$27)
$str$27:
        /*0000*/ 	.byte	0x28, 0x61, 0x64, 0x64, 0x72, 0x65, 0x73, 0x73, 0x20, 0x26, 0x20, 0x6d, 0x61, 0x73, 0x6b, 0x29
        /*0010*/ 	.byte	0x20, 0x3d, 0x3d, 0x20, 0x30, 0x00
	.type		$str$28,@object
	.size		$str$28,($str$26 - $str$28)
$str$28:
        /*0016*/ 	.byte	0x2f, 0x74, 0x6d, 0x70, 0x2f, 0x63, 0x75, 0x74, 0x6c, 0x61, 0x73, 0x73, 0x5f, 0x73, 0x77, 0x65
        /*0026*/ 	.byte	0x65, 0x70, 0x5f, 0x73, 0x72, 0x63, 0x2f, 0x69, 0x6e, 0x63, 0x6c, 0x75, 0x64, 0x65, 0x2f, 0x63
        /*0036*/ 	.byte	0x75, 0x74, 0x65, 0x2f, 0x70, 0x6f, 0x69, 0x6e, 0x74, 0x65, 0x72, 0x5f, 0x66, 0x6c, 0x61, 0x67
        /*0046*/ 	.byte	0x67, 0x65, 0x64, 0x2e, 0x68, 0x70, 0x70, 0x00
	.type		$str$26,@object
	.size		$str$26,($str$25 - $str$26)
$str$26:
        /*004e*/ 	.byte	0x2f, 0x74, 0x6d, 0x70, 0x2f, 0x63, 0x75, 0x74, 0x6c, 0x61, 0x73, 0x73, 0x5f, 0x73, 0x77, 0x65
        /*005e*/ 	.byte	0x65, 0x70, 0x5f, 0x73, 0x72, 0x63, 0x2f, 0x69, 0x6e, 0x63, 0x6c, 0x75, 0x64, 0x65, 0x2f, 0x63
        /*006e*/ 	.byte	0x75, 0x74, 0x65, 0x2f, 0x61, 0x74, 0x6f, 0x6d, 0x2f, 0x63, 0x6f, 0x70, 0x79, 0x5f, 0x74, 0x72
        /*007e*/ 	.byte	0x61, 0x69, 0x74, 0x73, 0x5f, 0x73, 0x6d, 0x31, 0x30, 0x30, 0x2e, 0x68, 0x70, 0x70, 0x00
	.type		$str$25,@object
	.size		$str$25,(__unnamed_1 - $str$25)
$str$25:
        /*008d*/ 	.byte	0x28, 0x28, 0x75, 0x69, 0x6e, 0x74, 0x33, 0x32, 0x5f, 0x74, 0x28, 0x74, 0x68, 0x72, 0x65, 0x61
        /*009d*/ 	.byte	0x64, 0x49, 0x64, 0x78, 0x2e, 0x78, 0x29, 0x20, 0x2f, 0x20, 0x33, 0x32, 0x29, 0x20, 0x25, 0x20
        /*00ad*/ 	.byte	0x34, 0x29, 0x20, 0x3d, 0x3d, 0x20, 0x28, 0x28, 0x28, 0x74, 0x6d, 0x65, 0x6d, 0x5f, 0x61, 0x64
        /*00bd*/ 	.byte	0x64, 0x72, 0x20, 0x3e, 0x3e, 0x20, 0x31, 0x36, 0x29, 0x20, 0x2f, 0x20, 0x33, 0x32, 0x29, 0x20
        /*00cd*/ 	.byte	0x25, 0x20, 0x34, 0x29, 0x00
	.type		__unnamed_1,@object
	.size		__unnamed_1,(__unnamed_2 - __unnamed_1)
__unnamed_1:
        /*00d2*/ 	.byte	0x61, 0x75, 0x74, 0x6f, 0x20, 0x63, 0x75, 0x74, 0x65, 0x3a, 0x3a, 0x61, 0x73, 0x5f, 0x70, 0x6f
        /* <DEDUP_REMOVED lines=24> */
        /*0262*/ 	.byte	0x43, 0x3c, 0x38, 0x31, 0x39, 0x32, 0x3e, 0x3e, 0x3e, 0x3e, 0x5d, 0x00
	.type		__unnamed_2,@object
	.size		__unnamed_2,(__unnamed_3 - __unnamed_2)
__unnamed_2:
        /* <DEDUP_REMOVED lines=26> */
	.type		__unnamed_3,@object
	.size		__unnamed_3,(.L_3 - __unnamed_3)
__unnamed_3:
        /* <DEDUP_REMOVED lines=42> */
        /*06aa*/ 	.byte	0x3e, 0x3e, 0x3e, 0x3e, 0x5d, 0x00
.L_3:


//--------------------- .nv.shared._ZN7cutlass13device_kernelINS_4gemm6kernel13GemmUniversalIN4cute5tupleIJiiiiEEENS1_10collective13CollectiveMmaINS1_35MainloopSm100TmaUmmaWarpSpecializedILi11ELi2ELi2ENS5_IJNS4_1CILi2EEENSA_ILi1EEESC_EEEEENS5_IJNSA_ILi256EEESF_NSA_ILi64EEEEEENS_12float_e4m3_tENS5_IJlSC_lEEESI_SJ_NS4_8TiledMMAINS4_8MMA_AtomIJNS4_10MMA_TraitsINS4_25SM100_MMA_F8F6F4_2x1SM_SSEJSI_SI_fSF_SF_NS4_17integral_constantINS4_4UMMA5MajorELSQ_0EEESR_NSO_INSP_7ScaleInELSS_0EEEST_EEEEEENS4_6LayoutINS5_IJSC_SC_SC_EEENS5_IJNSA_ILi0EEESY_SY_EEEEENS5_IJNS4_10UnderscoreES11_S11_EEEEENS4_18SM100_TMA_2SM_LOADENS4_14ComposedLayoutINS4_7SwizzleILi2ELi4ELi3EEENS4_18smem_ptr_flag_bitsILi8EEENSW_INS5_IJNSA_ILi8EEESG_EEENS5_IJSG_SC_EEEEEEEvNS4_8identityES14_S1E_vS1F_EENS_8epilogue10collective18CollectiveEpilogueINS1H_23Sm100TmaWarpSpecializedILi4ELi2ELi64ELb0ELb0EEEJNS5_IJNSA_ILi128EEESF_SG_EEENS5_IJNSW_IS1M_SC_EENSW_ISG_SC_EEEEESI_SJ_SI_SJ_NS1H_6fusion15FusionCallbacksIS1L_NS1R_17LinCombPerRowBiasISI_fSI_SI_fLi16ELNS_15FloatRoundStyleE2EEES1N_S1Q_JEEENS4_5SM1004TMEM4LOAD26SM100_TMEM_LOAD_32dp32b64xENS4_13SM90_TMA_LOADES1E_NS4_39AutoVectorizingCopyWithAssumedAlignmentILi128EEENS4_14SM90_TMA_STOREES1E_S23_S23_EEEvvEEEEvNT_6ParamsE --------------------------
	.section	.nv.shared._ZN7cutlass13device_kernelINS_4gemm6kernel13GemmUniversalIN4cute5tupleIJiiiiEEENS1_10collective13CollectiveMmaINS1_35MainloopSm100TmaUmmaWarpSpecializedILi11ELi2ELi2ENS5_IJNS4_1CILi2EEENSA_ILi1EEESC_EEEEENS5_IJNSA_ILi256EEESF_NSA_ILi64EEEEEENS_12float_e4m3_tENS5_IJlSC_lEEESI_SJ_NS4_8TiledMMAINS4_8MMA_AtomIJNS4_10MMA_TraitsINS4_25SM100_MMA_F8F6F4_2x1SM_SSEJSI_SI_fSF_SF_NS4_17integral_constantINS4_4UMMA5MajorELSQ_0EEESR_NSO_INSP_7ScaleInELSS_0EEEST_EEEEEENS4_6LayoutINS5_IJSC_SC_SC_EEENS5_IJNSA_ILi0EEESY_SY_EEEEENS5_IJNS4_10UnderscoreES11_S11_EEEEENS4_18SM100_TMA_2SM_LOADENS4_14ComposedLayoutINS4_7SwizzleILi2ELi4ELi3EEENS4_18smem_ptr_flag_bitsILi8EEENSW_INS5_IJNSA_ILi8EEESG_EEENS5_IJSG_SC_EEEEEEEvNS4_8identityES14_S1E_vS1F_EENS_8epilogue10collective18CollectiveEpilogueINS1H_23Sm100TmaWarpSpecializedILi4ELi2ELi64ELb0ELb0EEEJNS5_IJNSA_ILi128EEESF_SG_EEENS5_IJNSW_IS1M_SC_EENSW_ISG_SC_EEEEESI_SJ_SI_SJ_NS1H_6fusion15FusionCallbacksIS1L_NS1R_17LinCombPerRowBiasISI_fSI_SI_fLi16ELNS_15FloatRoundStyleE2EEES1N_S1Q_JEEENS4_5SM1004TMEM4LOAD26SM100_TMEM_LOAD_32dp32b64xENS4_13SM90_TMA_LOADES1E_NS4_39AutoVectorizingCopyWithAssumedAlignmentILi128EEENS4_14SM90_TMA_STOREES1E_S23_S23_EEEvvEEEEvNT_6ParamsE,"aw",@nobits
	.sectionflags	@""
	.align	16
	.zero		1024


//--------------------- .nv.shared.reserved.0     --------------------------
	.section	.nv.shared.reserved.0,"aw",@nobits
	.weak		__nv_reservedSMEM_offset_0_alias
	.size		__nv_reservedSMEM_offset_0_alias, 0, 64
	.other		__nv_reservedSMEM_offset_0_alias,@"STO_CUDA_RESERVED_SHARED STV_DEFAULT"
__nv_reservedSMEM_offset_0_alias:
	.zero		0
.nv.shared.reserved.0:
	.zero		64
	.weak		__nv_reservedSMEM_tcgen05_partition
	.type		__nv_reservedSMEM_tcgen05_partition,@object
	.size		__nv_reservedSMEM_tcgen05_partition,(.L_0 - __nv_reservedSMEM_tcgen05_partition)
__nv_reservedSMEM_tcgen05_partition:
	.zero		32
.L_0:


//--------------------- .nv.global                --------------------------
	.section	.nv.global,"aw",@nobits
.nv.global:
	.type		_ZN39_INTERNAL_38b0cd4e_4_k_cu_8ea7d36c_30884cute1_E,@object
	.size		_ZN39_INTERNAL_38b0cd4e_4_k_cu_8ea7d36c_30884cute1_E,(_ZN39_INTERNAL_38b0cd4e_4_k_cu_8ea7d36c_30884cuda3std3__45__cpo6cbeginE - _ZN39_INTERNAL_38b0cd4e_4_k_cu_8ea7d36c_30884cute1_E)
_ZN39_INTERNAL_38b0cd4e_4_k_cu_8ea7d36c_30884cute1_E:
	.zero		1
	.type		_ZN39_INTERNAL_38b0cd4e_4_k_cu_8ea7d36c_30884cuda3std3__45__cpo6cbeginE,@object
	.size		_ZN39_INTERNAL_38b0cd4e_4_k_cu_8ea7d36c_30884cuda3std3__45__cpo6cbeginE,(_ZN39_INTERNAL_38b0cd4e_4_k_cu_8ea7d36c_30884cuda3std3__48in_placeE - _ZN39_INTERNAL_38b0cd4e_4_k_cu_8ea7d36c_30884cuda3std3__45__cpo6cbeginE)
_ZN39_INTERNAL_38b0cd4e_4_k_cu_8ea7d36c_30884cuda3std3__45__cpo6cbeginE:
	.zero		1
	.type		_ZN39_INTERNAL_38b0cd4e_4_k_cu_8ea7d36c_30884cuda3std3__48in_placeE,@object
	.size		_ZN39_INTERNAL_38b0cd4e_4_k_cu_8ea7d36c_30884cuda3std3__48in_placeE,(_ZN39_INTERNAL_38b0cd4e_4_k_cu_8ea7d36c_30884cuda3std6ranges3__45__cpo9iter_moveE - _ZN39_INTERNAL_38b0cd4e_4_k_cu_8ea7d36c_30884cuda3std3__48in_placeE)
_ZN39_INTERNAL_38b0cd4e_4_k_cu_8ea7d36c_30884cuda3std3__48in_placeE:
	.zero		1
	.type		_ZN39_INTERNAL_38b0cd4e_4_k_cu_8ea7d36c_30884cuda3std6ranges3__45__cpo9iter_moveE,@object
	.size		_ZN39_INTERNAL_38b0cd4e_4_k_cu_8ea7d36c_30884cuda3std6ranges3__45__cpo9iter_moveE,(_ZN39_INTERNAL_38b0cd4e_4_k_cu_8ea7d36c_30884cuda3std3__45__cpo5beginE - _ZN39_INTERNAL_38b0cd4e_4_k_cu_8ea7d36c_30884cuda3std6ranges3__45__cpo9iter_moveE)
_ZN39_INTERNAL_38b0cd4e_4_k_cu_8ea7d36c_30884cuda3std6ranges3__45__cpo9iter_moveE:
	.zero		1
	.type		_ZN39_INTERNAL_38b0cd4e_4_k_cu_8ea7d36c_30884cuda3std3__45__cpo5beginE,@object
	.size		_ZN39_INTERNAL_38b0cd4e_4_k_cu_8ea7d36c_30884cuda3std3__45__cpo5beginE,(_ZN39_INTERNAL_38b0cd4e_4_k_cu_8ea7d36c_30884cuda3std3__441_GLOBAL__N__38b0cd4e_4_k_cu_8ea7d36c_30886ignoreE - _ZN39_INTERNAL_38b0cd4e_4_k_cu_8ea7d36c_30884cuda3std3__45__cpo5beginE)
_ZN39_INTERNAL_38b0cd4e_4_k_cu_8ea7d36c_30884cuda3std3__45__cpo5beginE:
	.zero		1
	.type		_ZN39_INTERNAL_38b0cd4e_4_k_cu_8ea7d36c_30884cuda3std3__441_GLOBAL__N__38b0cd4e_4_k_cu_8ea7d36c_30886ignoreE,@object
	.size		_ZN39_INTERNAL_38b0cd4e_4_k_cu_8ea7d36c_30884cuda3std3__441_GLOBAL__N__38b0cd4e_4_k_cu_8ea7d36c_30886ignoreE,(_ZN39_INTERNAL_38b0cd4e_4_k_cu_8ea7d36c_30884cute7productE - _ZN39_INTERNAL_38b0cd4e_4_k_cu_8ea7d36c_30884cuda3std3__441_GLOBAL__N__38b0cd4e_4_k_cu_8ea7d36c_30886ignoreE)
_ZN39_INTERNAL_38b0cd4e_4_k_cu_8ea7d36c_30884cuda3std3__441_GLOBAL__N__38b0cd4e_4_k_cu_8ea7d36c_30886ignoreE:
	.zero		1
	.type		_ZN39_INTERNAL_38b0cd4e_4_k_cu_8ea7d36c_30884cute7productE,@object
	.size		_ZN39_INTERNAL_38b0cd4e_4_k_cu_8ea7d36c_30884cute7productE,(_ZN39_INTERNAL_38b0cd4e_4_k_cu_8ea7d36c_30884cuda3std3__45__cpo3endE - _ZN39_INTERNAL_38b0cd4e_4_k_cu_8ea7d36c_30884cute7productE)
_ZN39_INTERNAL_38b0cd4e_4_k_cu_8ea7d36c_30884cute7productE:
	.zero		1
	.type		_ZN39_INTERNAL_38b0cd4e_4_k_cu_8ea7d36c_30884cuda3std3__45__cpo3endE,@object
	.size		_ZN39_INTERNAL_38b0cd4e_4_k_cu_8ea7d36c_30884cuda3std3__45__cpo3endE,(_ZN39_INTERNAL_38b0cd4e_4_k_cu_8ea7d36c_30884cuda3std3__419piecewise_constructE - _ZN39_INTERNAL_38b0cd4e_4_k_cu_8ea7d36c_30884cuda3std3__45__cpo3endE)
_ZN39_INTERNAL_38b0cd4e_4_k_cu_8ea7d36c_30884cuda3std3__45__cpo3endE:
	.zero		1
	.type		_ZN39_INTERNAL_38b0cd4e_4_k_cu_8ea7d36c_30884cuda3std3__419piecewise_constructE,@object
	.size		_ZN39_INTERNAL_38b0cd4e_4_k_cu_8ea7d36c_30884cuda3std3__419piecewise_constructE,(_ZN39_INTERNAL_38b0cd4e_4_k_cu_8ea7d36c_30884cuda3std3__45__cpo4cendE - _ZN39_INTERNAL_38b0cd4e_4_k_cu_8ea7d36c_30884cuda3std3__419piecewise_constructE)
_ZN39_INTERNAL_38b0cd4e_4_k_cu_8ea7d36c_30884cuda3std3__419piecewise_constructE:
	.zero		1
	.type		_ZN39_INTERNAL_38b0cd4e_4_k_cu_8ea7d36c_30884cuda3std3__45__cpo4cendE,@object
	.size		_ZN39_INTERNAL_38b0cd4e_4_k_cu_8ea7d36c_30884cuda3std3__45__cpo4cendE,(_ZN39_INTERNAL_38b0cd4e_4_k_cu_8ea7d36c_30884cuda3std6ranges3__45__cpo4swapE - _ZN39_INTERNAL_38b0cd4e_4_k_cu_8ea7d36c_30884cuda3std3__45__cpo4cendE)
_ZN39_INTERNAL_38b0cd4e_4_k_cu_8ea7d36c_30884cuda3std3__45__cpo4cendE:
	.zero		1
	.type		_ZN39_INTERNAL_38b0cd4e_4_k_cu_8ea7d36c_30884cuda3std6ranges3__45__cpo4swapE,@object
	.size		_ZN39_INTERNAL_38b0cd4e_4_k_cu_8ea7d36c_30884cuda3std6ranges3__45__cpo4swapE,(.L_11 - _ZN39_INTERNAL_38b0cd4e_4_k_cu_8ea7d36c_30884cuda3std6ranges3__45__cpo4swapE)
_ZN39_INTERNAL_38b0cd4e_4_k_cu_8ea7d36c_30884cuda3std6ranges3__45__cpo4swapE:
	.zero		1
.L_11:


//--------------------- .nv.constant0._ZN7cutlass13device_kernelINS_4gemm6kernel13GemmUniversalIN4cute5tupleIJiiiiEEENS1_10collective13CollectiveMmaINS1_35MainloopSm100TmaUmmaWarpSpecializedILi11ELi2ELi2ENS5_IJNS4_1CILi2EEENSA_ILi1EEESC_EEEEENS5_IJNSA_ILi256EEESF_NSA_ILi64EEEEEENS_12float_e4m3_tENS5_IJlSC_lEEESI_SJ_NS4_8TiledMMAINS4_8MMA_AtomIJNS4_10MMA_TraitsINS4_25SM100_MMA_F8F6F4_2x1SM_SSEJSI_SI_fSF_SF_NS4_17integral_constantINS4_4UMMA5MajorELSQ_0EEESR_NSO_INSP_7ScaleInELSS_0EEEST_EEEEEENS4_6LayoutINS5_IJSC_SC_SC_EEENS5_IJNSA_ILi0EEESY_SY_EEEEENS5_IJNS4_10UnderscoreES11_S11_EEEEENS4_18SM100_TMA_2SM_LOADENS4_14ComposedLayoutINS4_7SwizzleILi2ELi4ELi3EEENS4_18smem_ptr_flag_bitsILi8EEENSW_INS5_IJNSA_ILi8EEESG_EEENS5_IJSG_SC_EEEEEEEvNS4_8identityES14_S1E_vS1F_EENS_8epilogue10collective18CollectiveEpilogueINS1H_23Sm100TmaWarpSpecializedILi4ELi2ELi64ELb0ELb0EEEJNS5_IJNSA_ILi128EEESF_SG_EEENS5_IJNSW_IS1M_SC_EENSW_ISG_SC_EEEEESI_SJ_SI_SJ_NS1H_6fusion15FusionCallbacksIS1L_NS1R_17LinCombPerRowBiasISI_fSI_SI_fLi16ELNS_15FloatRoundStyleE2EEES1N_S1Q_JEEENS4_5SM1004TMEM4LOAD26SM100_TMEM_LOAD_32dp32b64xENS4_13SM90_TMA_LOADES1E_NS4_39AutoVectorizingCopyWithAssumedAlignmentILi128EEENS4_14SM90_TMA_STOREES1E_S23_S23_EEEvvEEEEvNT_6ParamsE --------------------------
	.section	.nv.constant0._ZN7cutlass13device_kernelINS_4gemm6kernel13GemmUniversalIN4cute5tupleIJiiiiEEENS1_10collective13CollectiveMmaINS1_35MainloopSm100TmaUmmaWarpSpecializedILi11ELi2ELi2ENS5_IJNS4_1CILi2EEENSA_ILi1EEESC_EEEEENS5_IJNSA_ILi256EEESF_NSA_ILi64EEEEEENS_12float_e4m3_tENS5_IJlSC_lEEESI_SJ_NS4_8TiledMMAINS4_8MMA_AtomIJNS4_10MMA_TraitsINS4_25SM100_MMA_F8F6F4_2x1SM_SSEJSI_SI_fSF_SF_NS4_17integral_constantINS4_4UMMA5MajorELSQ_0EEESR_NSO_INSP_7ScaleInELSS_0EEEST_EEEEEENS4_6LayoutINS5_IJSC_SC_SC_EEENS5_IJNSA_ILi0EEESY_SY_EEEEENS5_IJNS4_10UnderscoreES11_S11_EEEEENS4_18SM100_TMA_2SM_LOADENS4_14ComposedLayoutINS4_7SwizzleILi2ELi4ELi3EEENS4_18smem_ptr_flag_bitsILi8EEENSW_INS5_IJNSA_ILi8EEESG_EEENS5_IJSG_SC_EEEEEEEvNS4_8identityES14_S1E_vS1F_EENS_8epilogue10collective18CollectiveEpilogueINS1H_23Sm100TmaWarpSpecializedILi4ELi2ELi64ELb0ELb0EEEJNS5_IJNSA_ILi128EEESF_SG_EEENS5_IJNSW_IS1M_SC_EENSW_ISG_SC_EEEEESI_SJ_SI_SJ_NS1H_6fusion15FusionCallbacksIS1L_NS1R_17LinCombPerRowBiasISI_fSI_SI_fLi16ELNS_15FloatRoundStyleE2EEES1N_S1Q_JEEENS4_5SM1004TMEM4LOAD26SM100_TMEM_LOAD_32dp32b64xENS4_13SM90_TMA_LOADES1E_NS4_39AutoVectorizingCopyWithAssumedAlignmentILi128EEENS4_14SM90_TMA_STOREES1E_S23_S23_EEEvvEEEEvNT_6ParamsE,"a",@progbits
	.sectionflags	@""
	.align	4
.nv.constant0._ZN7cutlass13device_kernelINS_4gemm6kernel13GemmUniversalIN4cute5tupleIJiiiiEEENS1_10collective13CollectiveMmaINS1_35MainloopSm100TmaUmmaWarpSpecializedILi11ELi2ELi2ENS5_IJNS4_1CILi2EEENSA_ILi1EEESC_EEEEENS5_IJNSA_ILi256EEESF_NSA_ILi64EEEEEENS_12float_e4m3_tENS5_IJlSC_lEEESI_SJ_NS4_8TiledMMAINS4_8MMA_AtomIJNS4_10MMA_TraitsINS4_25SM100_MMA_F8F6F4_2x1SM_SSEJSI_SI_fSF_SF_NS4_17integral_constantINS4_4UMMA5MajorELSQ_0EEESR_NSO_INSP_7ScaleInELSS_0EEEST_EEEEEENS4_6LayoutINS5_IJSC_SC_SC_EEENS5_IJNSA_ILi0EEESY_SY_EEEEENS5_IJNS4_10UnderscoreES11_S11_EEEEENS4_18SM100_TMA_2SM_LOADENS4_14ComposedLayoutINS4_7SwizzleILi2ELi4ELi3EEENS4_18smem_ptr_flag_bitsILi8EEENSW_INS5_IJNSA_ILi8EEESG_EEENS5_IJSG_SC_EEEEEEEvNS4_8identityES14_S1E_vS1F_EENS_8epilogue10collective18CollectiveEpilogueINS1H_23Sm100TmaWarpSpecializedILi4ELi2ELi64ELb0ELb0EEEJNS5_IJNSA_ILi128EEESF_SG_EEENS5_IJNSW_IS1M_SC_EENSW_ISG_SC_EEEEESI_SJ_SI_SJ_NS1H_6fusion15FusionCallbacksIS1L_NS1R_17LinCombPerRowBiasISI_fSI_SI_fLi16ELNS_15FloatRoundStyleE2EEES1N_S1Q_JEEENS4_5SM1004TMEM4LOAD26SM100_TMEM_LOAD_32dp32b64xENS4_13SM90_TMA_LOADES1E_NS4_39AutoVectorizingCopyWithAssumedAlignmentILi128EEENS4_14SM90_TMA_STOREES1E_S23_S23_EEEvvEEEEvNT_6ParamsE:
	.zero		2944


//--------------------- SYMBOLS --------------------------

	.type		.nv.reservedSmem.offset0,@object
	.size		.nv.reservedSmem.offset0,0x4
	.type		.nv.reservedSmem.cap,@object
	.size		.nv.reservedSmem.cap,0x4
	.type		__assertfail,@function
